// auto-generated by cutlass_sweep.gemm — config: {"arch": "sm_100", "cluster_m": 1, "cluster_n": 1, "dtype": "tf32", "dtype_b": "tf32", "layout": "nt", "stages": 5, "tile_k": 32, "tile_m": 128, "tile_n": 128}
#include "cutlass/cutlass.h"
#include "cutlass/gemm/collective/collective_builder.hpp"
#include "cutlass/gemm/device/gemm_universal_adapter.h"
#include "cutlass/gemm/kernel/gemm_universal.hpp"
#include "cutlass/epilogue/collective/collective_builder.hpp"

using ElemA = cutlass::tfloat32_t;
using ElemB = cutlass::tfloat32_t;
using ElemCD = cutlass::tfloat32_t;
using Acc  = float;
using TileShape    = cute::Shape<cute::_128, cute::_128, cute::_32>;
using ClusterShape = cute::Shape<cute::_1, cute::_1, cute::_1>;

using CollectiveEpilogue = typename cutlass::epilogue::collective::CollectiveBuilder<
    cutlass::arch::Sm100, cutlass::arch::OpClassTensorOp,
    TileShape, ClusterShape,
    cutlass::epilogue::collective::EpilogueTileAuto,
    Acc, Acc,
    ElemCD, cutlass::layout::RowMajor, 128 / cutlass::sizeof_bits<ElemCD>::value,
    ElemCD, cutlass::layout::RowMajor, 128 / cutlass::sizeof_bits<ElemCD>::value,
    cutlass::epilogue::collective::EpilogueScheduleAuto
  >::CollectiveOp;

using CollectiveMainloop = typename cutlass::gemm::collective::CollectiveBuilder<
    cutlass::arch::Sm100, cutlass::arch::OpClassTensorOp,
    ElemA, cutlass::layout::RowMajor, 128 / cutlass::sizeof_bits<ElemA>::value,
    ElemB, cutlass::layout::ColumnMajor, 128 / cutlass::sizeof_bits<ElemB>::value,
    Acc,
    TileShape, ClusterShape,
    cutlass::gemm::collective::StageCount<5>,
    cutlass::gemm::collective::KernelScheduleAuto
  >::CollectiveOp;

using GemmKernel = cutlass::gemm::kernel::GemmUniversal<
    cute::Shape<int,int,int,int>,
    CollectiveMainloop,
    CollectiveEpilogue
>;
using Gemm = cutlass::gemm::device::GemmUniversalAdapter<GemmKernel>;

// Force the device kernel symbol into the cubin without needing a host main.
auto* _anchor = &cutlass::device_kernel<GemmKernel>;


// ===== COMPILED SASS (sm_100a) =====

	.target	sm_100a

	.elftype	@"ET_EXEC"


//--------------------- .note.nv.tkinfo           --------------------------
	.section	.note.nv.tkinfo,"",@"SHT_NOTE"
	.sectionflags	@"SHF_NOTE_NV_TKINFO"
	.tkinfo
        /*0018*/ 	.word	0x00000002
        /*0030*/ 	.string	""
        /*0030*/ 	.string	"ptxas"
        /*0030*/ 	.string	"Cuda compilation tools, release 13.0, V13.0.88"
        /*0030*/ 	.string	"Build cuda_13.0.r13.0/compiler.36424714_0"
        /*0030*/ 	.string	"-arch sm_100a -m 64 "



//--------------------- .note.nv.cuinfo           --------------------------
	.section	.note.nv.cuinfo,"",@"SHT_NOTE"
	.sectionflags	@"SHF_NOTE_NV_CUINFO"
        /*0018*/ 	.short	0x0002
        /*001a*/ 	.short	0x0064
        /*001c*/ 	.short	0x0082
	.zero		2


//--------------------- .nv.info                  --------------------------
	.section	.nv.info,"",@"SHT_CUDA_INFO"
	.align	4


	//----- nvinfo : EIATTR_REGCOUNT
	.align		4
        /*0000*/ 	.byte	0x04, 0x2f
        /*0002*/ 	.short	(.L_19 - .L_18)
	.align		4
.L_18:
        /*0004*/ 	.word	index@(_ZN7cutlass13device_kernelINS_4gemm6kernel13GemmUniversalIN4cute5tupleIJiiiiEEENS1_10collective13CollectiveMmaINS1_35MainloopSm100TmaUmmaWarpSpecializedILi5ELi2ELi4ENS5_IJNS4_1CILi1EEESB_SB_EEEEENS5_IJNSA_ILi128EEESE_NSA_ILi32EEEEEENS_10tfloat32_tENS5_IJlSB_lEEESH_SI_NS4_8TiledMMAINS4_8MMA_AtomIJNS4_17SM100_MMA_TF32_SSISH_SH_fLi128ELi128ELNS4_4UMMA5MajorE0ELSN_0ELNSM_7ScaleInE0ELSO_0EEEEEENS4_6LayoutISC_NS5_IJNSA_ILi0EEESS_SS_EEEEENS5_IJNS4_10UnderscoreESV_SV_EEEEENS4_13SM90_TMA_LOADENS4_14ComposedLayoutINS4_7SwizzleILi3ELi4ELi3EEENS4_18smem_ptr_flag_bitsILi32EEENSR_INS5_IJNSA_ILi8EEESF_EEENS5_IJSF_SB_EEEEEEEvNS4_8identityESY_S18_vS19_EENS_8epilogue10collective18CollectiveEpilogueINS1B_23Sm100TmaWarpSpecializedILi4ELi2ELi16ELb1ELb0EEEJSG_NS5_IJNSR_ISE_SB_EENSR_INSA_ILi16EEESB_EEEEESH_SI_SH_SI_NS1B_6fusion15FusionCallbacksIS1F_NS1K_17LinearCombinationISH_fSH_fLNS_15FloatRoundStyleE2EEESG_S1J_JEEENS4_5SM1004TMEM4LOAD26SM100_TMEM_LOAD_32dp32b16xESY_NSZ_INS10_ILi2ELi4ELi3EEES13_NSR_INS5_IJS14_S1H_EEENS5_IJS1H_SB_EEEEEEENS4_39AutoVectorizingCopyWithAssumedAlignmentILi128EEENS4_14SM90_TMA_STOREES1Y_S20_S20_EEEvvEEEEvNT_6ParamsE)
        /*0008*/ 	.word	0x00000060


	//----- nvinfo : EIATTR_FRAME_SIZE
	.align		4
.L_19:
        /*000c*/ 	.byte	0x04, 0x11
        /*000e*/ 	.short	(.L_21 - .L_20)
	.align		4
.L_20:
        /*0010*/ 	.word	index@($__internal_2_$__cuda_sm10x_tcgen05_guardrail_trap_unallocated_columns_being_dealloced)
        /*0014*/ 	.word	0x00000000


	//----- nvinfo : EIATTR_FRAME_SIZE
	.align		4
.L_21:
        /*0018*/ 	.byte	0x04, 0x11
        /*001a*/ 	.short	(.L_23 - .L_22)
	.align		4
.L_22:
        /*001c*/ 	.word	index@($__internal_1_$__cuda_sm10x_tcgen05_guardrail_trap_phase_invalid_during_alloc)
        /*0020*/ 	.word	0x00000000


	//----- nvinfo : EIATTR_FRAME_SIZE
	.align		4
.L_23:
        /*0024*/ 	.byte	0x04, 0x11
        /*0026*/ 	.short	(.L_25 - .L_24)
	.align		4
.L_24:
        /*0028*/ 	.word	index@($__internal_0_$__cuda_sm10x_tcgen05_guardrail_trap_col_being_dealloced_not_returned_by_alloc)
        /*002c*/ 	.word	0x00000000


	//----- nvinfo : EIATTR_FRAME_SIZE
	.align		4
.L_25:
        /*0030*/ 	.byte	0x04, 0x11
        /*0032*/ 	.short	(.L_27 - .L_26)
	.align		4
.L_26:
        /*0034*/ 	.word	index@(_ZN7cutlass13device_kernelINS_4gemm6kernel13GemmUniversalIN4cute5tupleIJiiiiEEENS1_10collective13CollectiveMmaINS1_35MainloopSm100TmaUmmaWarpSpecializedILi5ELi2ELi4ENS5_IJNS4_1CILi1EEESB_SB_EEEEENS5_IJNSA_ILi128EEESE_NSA_ILi32EEEEEENS_10tfloat32_tENS5_IJlSB_lEEESH_SI_NS4_8TiledMMAINS4_8MMA_AtomIJNS4_17SM100_MMA_TF32_SSISH_SH_fLi128ELi128ELNS4_4UMMA5MajorE0ELSN_0ELNSM_7ScaleInE0ELSO_0EEEEEENS4_6LayoutISC_NS5_IJNSA_ILi0EEESS_SS_EEEEENS5_IJNS4_10UnderscoreESV_SV_EEEEENS4_13SM90_TMA_LOADENS4_14ComposedLayoutINS4_7SwizzleILi3ELi4ELi3EEENS4_18smem_ptr_flag_bitsILi32EEENSR_INS5_IJNSA_ILi8EEESF_EEENS5_IJSF_SB_EEEEEEEvNS4_8identityESY_S18_vS19_EENS_8epilogue10collective18CollectiveEpilogueINS1B_23Sm100TmaWarpSpecializedILi4ELi2ELi16ELb1ELb0EEEJSG_NS5_IJNSR_ISE_SB_EENSR_INSA_ILi16EEESB_EEEEESH_SI_SH_SI_NS1B_6fusion15FusionCallbacksIS1F_NS1K_17LinearCombinationISH_fSH_fLNS_15FloatRoundStyleE2EEESG_S1J_JEEENS4_5SM1004TMEM4LOAD26SM100_TMEM_LOAD_32dp32b16xESY_NSZ_INS10_ILi2ELi4ELi3EEES13_NSR_INS5_IJS14_S1H_EEENS5_IJS1H_SB_EEEEEEENS4_39AutoVectorizingCopyWithAssumedAlignmentILi128EEENS4_14SM90_TMA_STOREES1Y_S20_S20_EEEvvEEEEvNT_6ParamsE)
        /*0038*/ 	.word	0x00000000


	//----- nvinfo : EIATTR_MIN_STACK_SIZE
	.align		4
.L_27:
        /*003c*/ 	.byte	0x04, 0x12
        /*003e*/ 	.short	(.L_29 - .L_28)
	.align		4
.L_28:
        /*0040*/ 	.word	index@(_ZN7cutlass13device_kernelINS_4gemm6kernel13GemmUniversalIN4cute5tupleIJiiiiEEENS1_10collective13CollectiveMmaINS1_35MainloopSm100TmaUmmaWarpSpecializedILi5ELi2ELi4ENS5_IJNS4_1CILi1EEESB_SB_EEEEENS5_IJNSA_ILi128EEESE_NSA_ILi32EEEEEENS_10tfloat32_tENS5_IJlSB_lEEESH_SI_NS4_8TiledMMAINS4_8MMA_AtomIJNS4_17SM100_MMA_TF32_SSISH_SH_fLi128ELi128ELNS4_4UMMA5MajorE0ELSN_0ELNSM_7ScaleInE0ELSO_0EEEEEENS4_6LayoutISC_NS5_IJNSA_ILi0EEESS_SS_EEEEENS5_IJNS4_10UnderscoreESV_SV_EEEEENS4_13SM90_TMA_LOADENS4_14ComposedLayoutINS4_7SwizzleILi3ELi4ELi3EEENS4_18smem_ptr_flag_bitsILi32EEENSR_INS5_IJNSA_ILi8EEESF_EEENS5_IJSF_SB_EEEEEEEvNS4_8identityESY_S18_vS19_EENS_8epilogue10collective18CollectiveEpilogueINS1B_23Sm100TmaWarpSpecializedILi4ELi2ELi16ELb1ELb0EEEJSG_NS5_IJNSR_ISE_SB_EENSR_INSA_ILi16EEESB_EEEEESH_SI_SH_SI_NS1B_6fusion15FusionCallbacksIS1F_NS1K_17LinearCombinationISH_fSH_fLNS_15FloatRoundStyleE2EEESG_S1J_JEEENS4_5SM1004TMEM4LOAD26SM100_TMEM_LOAD_32dp32b16xESY_NSZ_INS10_ILi2ELi4ELi3EEES13_NSR_INS5_IJS14_S1H_EEENS5_IJS1H_SB_EEEEEEENS4_39AutoVectorizingCopyWithAssumedAlignmentILi128EEENS4_14SM90_TMA_STOREES1Y_S20_S20_EEEvvEEEEvNT_6ParamsE)
        /*0044*/ 	.word	0x00000000
.L_29:


//--------------------- .nv.compat                --------------------------
	.section	.nv.compat,"",@"SHT_CUDA_COMPAT_INFO"
	.align	4
        /*0000*/ 	.byte	0x02, 0x09, 0x01, 0x00, 0x02, 0x02, 0x02, 0x00, 0x02, 0x05, 0x05, 0x00, 0x03, 0x07, 0x01, 0x01
        /*0010*/ 	.byte	0x02, 0x03, 0x01, 0x00, 0x02, 0x06, 0x01, 0x00, 0x04, 0x0b, 0x08, 0x00, 0x09, 0x00, 0x00, 0x00
        /*0020*/ 	.byte	0x00, 0x00, 0x00, 0x00


//--------------------- .nv.info._ZN7cutlass13device_kernelINS_4gemm6kernel13GemmUniversalIN4cute5tupleIJiiiiEEENS1_10collective13CollectiveMmaINS1_35MainloopSm100TmaUmmaWarpSpecializedILi5ELi2ELi4ENS5_IJNS4_1CILi1EEESB_SB_EEEEENS5_IJNSA_ILi128EEESE_NSA_ILi32EEEEEENS_10tfloat32_tENS5_IJlSB_lEEESH_SI_NS4_8TiledMMAINS4_8MMA_AtomIJNS4_17SM100_MMA_TF32_SSISH_SH_fLi128ELi128ELNS4_4UMMA5MajorE0ELSN_0ELNSM_7ScaleInE0ELSO_0EEEEEENS4_6LayoutISC_NS5_IJNSA_ILi0EEESS_SS_EEEEENS5_IJNS4_10UnderscoreESV_SV_EEEEENS4_13SM90_TMA_LOADENS4_14ComposedLayoutINS4_7SwizzleILi3ELi4ELi3EEENS4_18smem_ptr_flag_bitsILi32EEENSR_INS5_IJNSA_ILi8EEESF_EEENS5_IJSF_SB_EEEEEEEvNS4_8identityESY_S18_vS19_EENS_8epilogue10collective18CollectiveEpilogueINS1B_23Sm100TmaWarpSpecializedILi4ELi2ELi16ELb1ELb0EEEJSG_NS5_IJNSR_ISE_SB_EENSR_INSA_ILi16EEESB_EEEEESH_SI_SH_SI_NS1B_6fusion15FusionCallbacksIS1F_NS1K_17LinearCombinationISH_fSH_fLNS_15FloatRoundStyleE2EEESG_S1J_JEEENS4_5SM1004TMEM4LOAD26SM100_TMEM_LOAD_32dp32b16xESY_NSZ_INS10_ILi2ELi4ELi3EEES13_NSR_INS5_IJS14_S1H_EEENS5_IJS1H_SB_EEEEEEENS4_39AutoVectorizingCopyWithAssumedAlignmentILi128EEENS4_14SM90_TMA_STOREES1Y_S20_S20_EEEvvEEEEvNT_6ParamsE --------------------------
	.section	.nv.info._ZN7cutlass13device_kernelINS_4gemm6kernel13GemmUniversalIN4cute5tupleIJiiiiEEENS1_10collective13CollectiveMmaINS1_35MainloopSm100TmaUmmaWarpSpecializedILi5ELi2ELi4ENS5_IJNS4_1CILi1EEESB_SB_EEEEENS5_IJNSA_ILi128EEESE_NSA_ILi32EEEEEENS_10tfloat32_tENS5_IJlSB_lEEESH_SI_NS4_8TiledMMAINS4_8MMA_AtomIJNS4_17SM100_MMA_TF32_SSISH_SH_fLi128ELi128ELNS4_4UMMA5MajorE0ELSN_0ELNSM_7ScaleInE0ELSO_0EEEEEENS4_6LayoutISC_NS5_IJNSA_ILi0EEESS_SS_EEEEENS5_IJNS4_10UnderscoreESV_SV_EEEEENS4_13SM90_TMA_LOADENS4_14ComposedLayoutINS4_7SwizzleILi3ELi4ELi3EEENS4_18smem_ptr_flag_bitsILi32EEENSR_INS5_IJNSA_ILi8EEESF_EEENS5_IJSF_SB_EEEEEEEvNS4_8identityESY_S18_vS19_EENS_8epilogue10collective18CollectiveEpilogueINS1B_23Sm100TmaWarpSpecializedILi4ELi2ELi16ELb1ELb0EEEJSG_NS5_IJNSR_ISE_SB_EENSR_INSA_ILi16EEESB_EEEEESH_SI_SH_SI_NS1B_6fusion15FusionCallbacksIS1F_NS1K_17LinearCombinationISH_fSH_fLNS_15FloatRoundStyleE2EEESG_S1J_JEEENS4_5SM1004TMEM4LOAD26SM100_TMEM_LOAD_32dp32b16xESY_NSZ_INS10_ILi2ELi4ELi3EEES13_NSR_INS5_IJS14_S1H_EEENS5_IJS1H_SB_EEEEEEENS4_39AutoVectorizingCopyWithAssumedAlignmentILi128EEENS4_14SM90_TMA_STOREES1Y_S20_S20_EEEvvEEEEvNT_6ParamsE,"",@"SHT_CUDA_INFO"
	.sectionflags	@""
	.align	4


	//----- nvinfo : EIATTR_CUDA_API_VERSION
	.align		4
        /*0000*/ 	.byte	0x04, 0x37
        /*0002*/ 	.short	(.L_31 - .L_30)
.L_30:
        /*0004*/ 	.word	0x00000082


	//----- nvinfo : EIATTR_KPARAM_INFO
	.align		4
.L_31:
        /*0008*/ 	.byte	0x04, 0x17
        /*000a*/ 	.short	(.L_33 - .L_32)
.L_32:
        /*000c*/ 	.word	0x00000000
        /*0010*/ 	.short	0x0000
        /*0012*/ 	.short	0x0000
        /*0014*/ 	.byte	0x00, 0xf0, 0x01, 0x20


	//----- nvinfo : EIATTR_AT_ENTRY_FRAGMENTS
	.align		4
.L_33:
        /*0018*/ 	.byte	0x04, 0x4f
        /*001a*/ 	.short	(.L_35 - .L_34)


	//   ....[0]....
.L_34:
        /*001c*/ 	.word	0x00000006


	//----- nvinfo : EIATTR_RESERVED_SMEM_USED
	.align		4
.L_35:
        /*0020*/ 	.byte	0x01, 0x41
	.zero		2


	//----- nvinfo : EIATTR_SPARSE_MMA_MASK
	.align		4
        /*0024*/ 	.byte	0x03, 0x50
        /*0026*/ 	.short	0x0000


	//----- nvinfo : EIATTR_TCGEN05_1CTA_USED
	.align		4
        /*0028*/ 	.byte	0x01, 0x51
	.zero		2


	//----- nvinfo : EIATTR_MAXREG_COUNT
	.align		4
        /*002c*/ 	.byte	0x03, 0x1b
        /*002e*/ 	.short	0x00ff


	//----- nvinfo : EIATTR_NUM_BARRIERS
	.align		4
        /*0030*/ 	.byte	0x02, 0x4c
        /*0032*/ 	.byte	0x07
	.zero		1


	//----- nvinfo : EIATTR_EXTERNS
	.align		4
        /*0034*/ 	.byte	0x04, 0x0f
        /*0036*/ 	.short	(.L_37 - .L_36)


	//   ....[0]....
	.align		4
.L_36:
        /*0038*/ 	.word	index@(__assertfail)


	//----- nvinfo : EIATTR_MERCURY_ISA_VERSION
	.align		4
.L_37:
        /*003c*/ 	.byte	0x03, 0x5f
        /*003e*/ 	.short	0x0101


	//----- nvinfo : EIATTR_INT_WARP_WIDE_INSTR_OFFSETS
	.align		4
        /*0040*/ 	.byte	0x04, 0x31
        /*0042*/ 	.short	(.L_39 - .L_38)


	//   ....[0]....
.L_38:
        /*0044*/ 	.word	0x00001df0


	//   ....[1]....
        /*0048*/ 	.word	0x000038d0


	//   ....[2]....
        /*004c*/ 	.word	0x000038f0


	//   ....[3]....
        /*0050*/ 	.word	0x00003920


	//   ....[4]....
        /*0054*/ 	.word	0x00004250


	//   ....[5]....
        /*0058*/ 	.word	0x000042c0


	//   ....[6]....
        /*005c*/ 	.word	0x000043b0


	//   ....[7]....
        /*0060*/ 	.word	0x00004430


	//   ....[8]....
        /*0064*/ 	.word	0x00004520


	//   ....[9]....
        /*0068*/ 	.word	0x000045a0


	//   ....[10]....
        /*006c*/ 	.word	0x000046a0


	//   ....[11]....
        /*0070*/ 	.word	0x00004730


	//   ....[12]....
        /*0074*/ 	.word	0x00004830


	//   ....[13]....
        /*0078*/ 	.word	0x00004910


	//   ....[14]....
        /*007c*/ 	.word	0x000049b0


	//   ....[15]....
        /*0080*/ 	.word	0x00004aa0


	//   ....[16]....
        /*0084*/ 	.word	0x00004b40


	//   ....[17]....
        /*0088*/ 	.word	0x00004c50


	//   ....[18]....
        /*008c*/ 	.word	0x00004db0


	//   ....[19]....
        /*0090*/ 	.word	0x00004f00


	//----- nvinfo : EIATTR_COOP_GROUP_MASK_REGIDS
	.align		4
.L_39:
        /*0094*/ 	.byte	0x04, 0x29
        /*0096*/ 	.short	(.L_41 - .L_40)


	//   ....[0]....
.L_40:
        /*0098*/ 	.word	0xffffffff


	//   ....[1]....
        /*009c*/ 	.word	0xffffffff


	//   ....[2]....
        /*00a0*/ 	.word	0xffffffff


	//   ....[3]....
        /*00a4*/ 	.word	0xffffffff


	//   ....[4]....
        /*00a8*/ 	.word	0xffffffff


	//   ....[5]....
        /*00ac*/ 	.word	0xffffffff


	//   ....[6]....
        /*00b0*/ 	.word	0xffffffff


	//   ....[7]....
        /*00b4*/ 	.word	0xffffffff


	//   ....[8]....
        /*00b8*/ 	.word	0xffffffff


	//   ....[9]....
        /*00bc*/ 	.word	0xffffffff


	//   ....[10]....
        /*00c0*/ 	.word	0xffffffff


	//   ....[11]....
        /*00c4*/ 	.word	0xffffffff


	//   ....[12]....
        /*00c8*/ 	.word	0xffffffff


	//----- nvinfo : EIATTR_COOP_GROUP_INSTR_OFFSETS
	.align		4
.L_41:
        /*00cc*/ 	.byte	0x04, 0x28
        /*00ce*/ 	.short	(.L_43 - .L_42)


	//   ....[0]....
.L_42:
        /*00d0*/ 	.word	0x00000090


	//   ....[1]....
        /*00d4*/ 	.word	0x000004d0


	//   ....[2]....
        /*00d8*/ 	.word	0x00000660


	//   ....[3]....
        /*00dc*/ 	.word	0x00000800


	//   ....[4]....
        /*00e0*/ 	.word	0x00000900


	//   ....[5]....
        /*00e4*/ 	.word	0x00000a70


	//   ....[6]....
        /*00e8*/ 	.word	0x00000c10


	//   ....[7]....
        /*00ec*/ 	.word	0x00001cd0


	//   ....[8]....
        /*00f0*/ 	.word	0x00002b40


	//   ....[9]....
        /*00f4*/ 	.word	0x00002d50


	//   ....[10]....
        /*00f8*/ 	.word	0x00002d80


	//   ....[11]....
        /*00fc*/ 	.word	0x000037b0


	//   ....[12]....
        /*0100*/ 	.word	0x000039e0


	//----- nvinfo : EIATTR_VRC_CTA_INIT_COUNT
	.align		4
.L_43:
        /*0104*/ 	.byte	0x02, 0x4a
        /*0106*/ 	.byte	0x80
	.zero		1


	//----- nvinfo : EIATTR_SYSCALL_OFFSETS
	.align		4
        /*0108*/ 	.byte	0x04, 0x46
        /*010a*/ 	.short	(.L_45 - .L_44)


	//   ....[0]....
.L_44:
        /*010c*/ 	.word	0x00005970


	//   ....[1]....
        /*0110*/ 	.word	0x00005a60


	//   ....[2]....
        /*0114*/ 	.word	0x000061c0


	//   ....[3]....
        /*0118*/ 	.word	0x00006b40


	//   ....[4]....
        /*011c*/ 	.word	0x00007490


	//   ....[5]....
        /*0120*/ 	.word	0x00007e30


	//   ....[6]....
        /*0124*/ 	.word	0x000087d0


	//   ....[7]....
        /*0128*/ 	.word	0x000091a0


	//   ....[8]....
        /*012c*/ 	.word	0x00009b40


	//   ....[9]....
        /*0130*/ 	.word	0x0000a490


	//----- nvinfo : EIATTR_MBARRIER_INSTR_OFFSETS
	.align		4
.L_45:
        /*0134*/ 	.byte	0x04, 0x39
        /*0136*/ 	.short	(.L_47 - .L_46)


	//   ....[0]....
.L_46:
        /*0138*/ 	.word	0x000005b0
        /*013c*/ 	.word	0x000000ff
        /*0140*/ 	.word	0x00000000
        /*0144*/ 	.short	0x0100
        /*0146*/ 	.byte	0x05
	.zero		1


	//   ....[1]....
        /*0148*/ 	.word	0x000005c0
        /*014c*/ 	.word	0x000000ff
        /*0150*/ 	.word	0x00000028
        /*0154*/ 	.short	0x0100
        /*0156*/ 	.byte	0x05
	.zero		1


	//   ....[2]....
        /*0158*/ 	.word	0x000005d0
        /*015c*/ 	.word	0x000000ff
        /*0160*/ 	.word	0x00000008
        /*0164*/ 	.short	0x0100
        /*0166*/ 	.byte	0x05
	.zero		1


	//   ....[3]....
        /*0168*/ 	.word	0x000005e0
        /*016c*/ 	.word	0x000000ff
        /*0170*/ 	.word	0x00000030
        /*0174*/ 	.short	0x0100
        /*0176*/ 	.byte	0x05
	.zero		1


	//   ....[4]....
        /*0178*/ 	.word	0x000005f0
        /*017c*/ 	.word	0x000000ff
        /*0180*/ 	.word	0x00000010
        /*0184*/ 	.short	0x0100
        /*0186*/ 	.byte	0x05
	.zero		1


	//   ....[5]....
        /*0188*/ 	.word	0x00000600
        /*018c*/ 	.word	0x000000ff
        /*0190*/ 	.word	0x00000038
        /*0194*/ 	.short	0x0100
        /*0196*/ 	.byte	0x05
	.zero		1


	//   ....[6]....
        /*0198*/ 	.word	0x00000610
        /*019c*/ 	.word	0x000000ff
        /*01a0*/ 	.word	0x00000018
        /*01a4*/ 	.short	0x0100
        /*01a6*/ 	.byte	0x05
	.zero		1


	//   ....[7]....
        /*01a8*/ 	.word	0x00000620
        /*01ac*/ 	.word	0x000000ff
        /*01b0*/ 	.word	0x00000040
        /*01b4*/ 	.short	0x0100
        /*01b6*/ 	.byte	0x05
	.zero		1


	//   ....[8]....
        /*01b8*/ 	.word	0x00000630
        /*01bc*/ 	.word	0x000000ff
        /*01c0*/ 	.word	0x00000020
        /*01c4*/ 	.short	0x0100
        /*01c6*/ 	.byte	0x05
	.zero		1


	//   ....[9]....
        /*01c8*/ 	.word	0x00000640
        /*01cc*/ 	.word	0x000000ff
        /*01d0*/ 	.word	0x00000048
        /*01d4*/ 	.short	0x0100
        /*01d6*/ 	.byte	0x05
	.zero		1


	//   ....[10]....
        /*01d8*/ 	.word	0x00000770
        /*01dc*/ 	.word	0x000000ff
        /*01e0*/ 	.word	0x00000050
        /*01e4*/ 	.short	0x0100
        /*01e6*/ 	.byte	0x07
	.zero		1


	//   ....[11]....
        /*01e8*/ 	.word	0x00000780
        /*01ec*/ 	.word	0x000000ff
        /*01f0*/ 	.word	0x00000070
        /*01f4*/ 	.short	0x0100
        /*01f6*/ 	.byte	0x07
	.zero		1


	//   ....[12]....
        /*01f8*/ 	.word	0x00000790
        /*01fc*/ 	.word	0x000000ff
        /*0200*/ 	.word	0x00000058
        /*0204*/ 	.short	0x0100
        /*0206*/ 	.byte	0x07
	.zero		1


	//   ....[13]....
        /*0208*/ 	.word	0x000007a0
        /*020c*/ 	.word	0x000000ff
        /*0210*/ 	.word	0x00000078
        /*0214*/ 	.short	0x0100
        /*0216*/ 	.byte	0x07
	.zero		1


	//   ....[14]....
        /*0218*/ 	.word	0x000007b0
        /*021c*/ 	.word	0x000000ff
        /*0220*/ 	.word	0x00000060
        /*0224*/ 	.short	0x0100
        /*0226*/ 	.byte	0x07
	.zero		1


	//   ....[15]....
        /*0228*/ 	.word	0x000007c0
        /*022c*/ 	.word	0x000000ff
        /*0230*/ 	.word	0x00000080
        /*0234*/ 	.short	0x0100
        /*0236*/ 	.byte	0x07
	.zero		1


	//   ....[16]....
        /*0238*/ 	.word	0x000007d0
        /*023c*/ 	.word	0x000000ff
        /*0240*/ 	.word	0x00000068
        /*0244*/ 	.short	0x0100
        /*0246*/ 	.byte	0x07
	.zero		1


	//   ....[17]....
        /*0248*/ 	.word	0x000007e0
        /*024c*/ 	.word	0x000000ff
        /*0250*/ 	.word	0x00000088
        /*0254*/ 	.short	0x0100
        /*0256*/ 	.byte	0x07
	.zero		1


	//   ....[18]....
        /*0258*/ 	.word	0x000008d0
        /*025c*/ 	.word	0x000000ff
        /*0260*/ 	.word	0x00000090
        /*0264*/ 	.short	0x0100
        /*0266*/ 	.byte	0x05
	.zero		1


	//   ....[19]....
        /*0268*/ 	.word	0x000008e0
        /*026c*/ 	.word	0x000000ff
        /*0270*/ 	.word	0x00000098
        /*0274*/ 	.short	0x0100
        /*0276*/ 	.byte	0x05
	.zero		1


	//   ....[20]....
        /*0278*/ 	.word	0x00000a20
        /*027c*/ 	.word	0x000000ff
        /*0280*/ 	.word	0x000000a0
        /*0284*/ 	.short	0x0100
        /*0286*/ 	.byte	0x05
	.zero		1


	//   ....[21]....
        /*0288*/ 	.word	0x00000a30
        /*028c*/ 	.word	0x000000ff
        /*0290*/ 	.word	0x000000b0
        /*0294*/ 	.short	0x0100
        /*0296*/ 	.byte	0x05
	.zero		1


	//   ....[22]....
        /*0298*/ 	.word	0x00000a40
        /*029c*/ 	.word	0x000000ff
        /*02a0*/ 	.word	0x000000a8
        /*02a4*/ 	.short	0x0100
        /*02a6*/ 	.byte	0x05
	.zero		1


	//   ....[23]....
        /*02a8*/ 	.word	0x00000a50
        /*02ac*/ 	.word	0x000000ff
        /*02b0*/ 	.word	0x000000b8
        /*02b4*/ 	.short	0x0100
        /*02b6*/ 	.byte	0x05
	.zero		1


	//   ....[24]....
        /*02b8*/ 	.word	0x00000b80
        /*02bc*/ 	.word	0x000000ff
        /*02c0*/ 	.word	0x000000c0
        /*02c4*/ 	.short	0x0100
        /*02c6*/ 	.byte	0x07
	.zero		1


	//   ....[25]....
        /*02c8*/ 	.word	0x00000b90
        /*02cc*/ 	.word	0x000000ff
        /*02d0*/ 	.word	0x000000e0
        /*02d4*/ 	.short	0x0100
        /*02d6*/ 	.byte	0x07
	.zero		1


	//   ....[26]....
        /*02d8*/ 	.word	0x00000ba0
        /*02dc*/ 	.word	0x000000ff
        /*02e0*/ 	.word	0x000000c8
        /*02e4*/ 	.short	0x0100
        /*02e6*/ 	.byte	0x07
	.zero		1


	//   ....[27]....
        /*02e8*/ 	.word	0x00000bb0
        /*02ec*/ 	.word	0x000000ff
        /*02f0*/ 	.word	0x000000e8
        /*02f4*/ 	.short	0x0100
        /*02f6*/ 	.byte	0x07
	.zero		1


	//   ....[28]....
        /*02f8*/ 	.word	0x00000bc0
        /*02fc*/ 	.word	0x000000ff
        /*0300*/ 	.word	0x000000d0
        /*0304*/ 	.short	0x0100
        /*0306*/ 	.byte	0x07
	.zero		1


	//   ....[29]....
        /*0308*/ 	.word	0x00000bd0
        /*030c*/ 	.word	0x000000ff
        /*0310*/ 	.word	0x000000f0
        /*0314*/ 	.short	0x0100
        /*0316*/ 	.byte	0x07
	.zero		1


	//   ....[30]....
        /*0318*/ 	.word	0x00000be0
        /*031c*/ 	.word	0x000000ff
        /*0320*/ 	.word	0x000000d8
        /*0324*/ 	.short	0x0100
        /*0326*/ 	.byte	0x07
	.zero		1


	//   ....[31]....
        /*0328*/ 	.word	0x00000bf0
        /*032c*/ 	.word	0x000000ff
        /*0330*/ 	.word	0x000000f8
        /*0334*/ 	.short	0x0100
        /*0336*/ 	.byte	0x07
	.zero		1


	//   ....[32]....
        /*0338*/ 	.word	0x00000ce0
        /*033c*/ 	.word	0x000000ff
        /*0340*/ 	.word	0x00000100
        /*0344*/ 	.short	0x0100
        /*0346*/ 	.byte	0x05
	.zero		1


	//   ....[33]....
        /*0348*/ 	.word	0x00000cf0
        /*034c*/ 	.word	0x000000ff
        /*0350*/ 	.word	0x00000110
        /*0354*/ 	.short	0x0100
        /*0356*/ 	.byte	0x05
	.zero		1


	//   ....[34]....
        /*0358*/ 	.word	0x00000d00
        /*035c*/ 	.word	0x000000ff
        /*0360*/ 	.word	0x00000108
        /*0364*/ 	.short	0x0100
        /*0366*/ 	.byte	0x05
	.zero		1


	//   ....[35]....
        /*0368*/ 	.word	0x00000d10
        /*036c*/ 	.word	0x000000ff
        /*0370*/ 	.word	0x00000118
        /*0374*/ 	.short	0x0100
        /*0376*/ 	.byte	0x05
	.zero		1


	//   ....[36]....
        /*0378*/ 	.word	0x000015f0
        /*037c*/ 	.word	0x00000003
        /*0380*/ 	.word	0x00000110
        /*0384*/ 	.short	0x010a
        /*0386*/ 	.byte	0xff
	.zero		1


	//   ....[37]....
        /*0388*/ 	.word	0x00001620
        /*038c*/ 	.word	0x00000003
        /*0390*/ 	.word	0x00000100
        /*0394*/ 	.short	0x0101
        /*0396*/ 	.byte	0xff
	.zero		1


	//   ....[38]....
        /*0398*/ 	.word	0x000016f0
        /*039c*/ 	.word	0x000000ff
        /*03a0*/ 	.word	0x00000028
        /*03a4*/ 	.short	0x010a
        /*03a6*/ 	.byte	0x08
	.zero		1


	//   ....[39]....
        /*03a8*/ 	.word	0x00001790
        /*03ac*/ 	.word	0x000000ff
        /*03b0*/ 	.word	0x00000028
        /*03b4*/ 	.short	0x010a
        /*03b6*/ 	.byte	0x21
	.zero		1


	//   ....[40]....
        /*03b8*/ 	.word	0x000018f0
        /*03bc*/ 	.word	0x000000ff
        /*03c0*/ 	.word	0x00000028
        /*03c4*/ 	.short	0x010a
        /*03c6*/ 	.byte	0x08
	.zero		1


	//   ....[41]....
        /*03c8*/ 	.word	0x000019e0
        /*03cc*/ 	.word	0x000000ff
        /*03d0*/ 	.word	0x00000098
        /*03d4*/ 	.short	0x0101
        /*03d6*/ 	.byte	0x04
	.zero		1


	//   ....[42]....
        /*03d8*/ 	.word	0x00001a00
        /*03dc*/ 	.word	0x000000ff
        /*03e0*/ 	.word	0x00000028
        /*03e4*/ 	.short	0x010a
        /*03e6*/ 	.byte	0x08
	.zero		1


	//   ....[43]....
        /*03e8*/ 	.word	0x00001a80
        /*03ec*/ 	.word	0x000000ff
        /*03f0*/ 	.word	0x00000028
        /*03f4*/ 	.short	0x010a
        /*03f6*/ 	.byte	0x11
	.zero		1


	//   ....[44]....
        /*03f8*/ 	.word	0x00001be0
        /*03fc*/ 	.word	0x000000ff
        /*0400*/ 	.word	0x00000028
        /*0404*/ 	.short	0x010a
        /*0406*/ 	.byte	0x08
	.zero		1


	//   ....[45]....
        /*0408*/ 	.word	0x00001d00
        /*040c*/ 	.word	0x00000002
        /*0410*/ 	.word	0x000000a0
        /*0414*/ 	.short	0x010a
        /*0416*/ 	.byte	0xff
	.zero		1


	//   ....[46]....
        /*0418*/ 	.word	0x00001dc0
        /*041c*/ 	.word	0x00000002
        /*0420*/ 	.word	0x00000000
        /*0424*/ 	.short	0x0101
        /*0426*/ 	.byte	0xff
	.zero		1


	//   ....[47]....
        /*0428*/ 	.word	0x00002320
        /*042c*/ 	.word	0x000000ff
        /*0430*/ 	.word	0x00000000
        /*0434*/ 	.short	0x010a
        /*0436*/ 	.byte	0x05
	.zero		1


	//   ....[48]....
        /*0438*/ 	.word	0x000023b0
        /*043c*/ 	.word	0x000000ff
        /*0440*/ 	.word	0x00000000
        /*0444*/ 	.short	0x010a
        /*0446*/ 	.byte	0x05
	.zero		1


	//   ....[49]....
        /*0448*/ 	.word	0x00002440
        /*044c*/ 	.word	0x000000ff
        /*0450*/ 	.word	0x00000000
        /*0454*/ 	.short	0x010a
        /*0456*/ 	.byte	0x05
	.zero		1


	//   ....[50]....
        /*0458*/ 	.word	0x000024d0
        /*045c*/ 	.word	0x000000ff
        /*0460*/ 	.word	0x00000000
        /*0464*/ 	.short	0x010a
        /*0466*/ 	.byte	0x05
	.zero		1


	//   ....[51]....
        /*0468*/ 	.word	0x00002570
        /*046c*/ 	.word	0x00000000
        /*0470*/ 	.word	0x00000000
        /*0474*/ 	.short	0x010a
        /*0476*/ 	.byte	0xff
	.zero		1


	//   ....[52]....
        /*0478*/ 	.word	0x00002690
        /*047c*/ 	.word	0x00000000
        /*0480*/ 	.word	0x00000100
        /*0484*/ 	.short	0x010a
        /*0486*/ 	.byte	0xff
	.zero		1


	//   ....[53]....
        /*0488*/ 	.word	0x000026f0
        /*048c*/ 	.word	0x00000004
        /*0490*/ 	.word	0x00000000
        /*0494*/ 	.short	0x0101
        /*0496*/ 	.byte	0xff
	.zero		1


	//   ....[54]....
        /*0498*/ 	.word	0x00002710
        /*049c*/ 	.word	0x000000ff
        /*04a0*/ 	.word	0x000000b0
        /*04a4*/ 	.short	0x010a
        /*04a6*/ 	.byte	0x05
	.zero		1


	//   ....[55]....
        /*04a8*/ 	.word	0x00002830
        /*04ac*/ 	.word	0x00000000
        /*04b0*/ 	.word	0x000000a0
        /*04b4*/ 	.short	0x010a
        /*04b6*/ 	.byte	0xff
	.zero		1


	//   ....[56]....
        /*04b8*/ 	.word	0x00002940
        /*04bc*/ 	.word	0x00000000
        /*04c0*/ 	.word	0x00000000
        /*04c4*/ 	.short	0x0101
        /*04c6*/ 	.byte	0xff
	.zero		1


	//   ....[57]....
        /*04c8*/ 	.word	0x000029d0
        /*04cc*/ 	.word	0x000000ff
        /*04d0*/ 	.word	0x000000b0
        /*04d4*/ 	.short	0x0106
        /*04d6*/ 	.byte	0x05
	.zero		1


	//   ....[58]....
        /*04d8*/ 	.word	0x000029f0
        /*04dc*/ 	.word	0x000000ff
        /*04e0*/ 	.word	0x000000b0
        /*04e4*/ 	.short	0x010a
        /*04e6*/ 	.byte	0x05
	.zero		1


	//   ....[59]....
        /*04e8*/ 	.word	0x00002a80
        /*04ec*/ 	.word	0x000000ff
        /*04f0*/ 	.word	0x000000b0
        /*04f4*/ 	.short	0x0106
        /*04f6*/ 	.byte	0x04
	.zero		1


	//   ....[60]....
        /*04f8*/ 	.word	0x00002ac0
        /*04fc*/ 	.word	0x00000000
        /*0500*/ 	.word	0x000000b0
        /*0504*/ 	.short	0x010a
        /*0506*/ 	.byte	0xff
	.zero		1


	//   ....[61]....
        /*0508*/ 	.word	0x00003000
        /*050c*/ 	.word	0x00000000
        /*0510*/ 	.word	0x000000a0
        /*0514*/ 	.short	0x010a
        /*0516*/ 	.byte	0xff
	.zero		1


	//   ....[62]....
        /*0518*/ 	.word	0x00003110
        /*051c*/ 	.word	0x00000003
        /*0520*/ 	.word	0x00000000
        /*0524*/ 	.short	0x0101
        /*0526*/ 	.byte	0xff
	.zero		1


	//   ....[63]....
        /*0528*/ 	.word	0x00003120
        /*052c*/ 	.word	0x000000ff
        /*0530*/ 	.word	0x00000000
        /*0534*/ 	.short	0x010a
        /*0536*/ 	.byte	0x06
	.zero		1


	//   ....[64]....
        /*0538*/ 	.word	0x00003140
        /*053c*/ 	.word	0x000000ff
        /*0540*/ 	.word	0x000000e0
        /*0544*/ 	.short	0x010a
        /*0546*/ 	.byte	0x07
	.zero		1


	//   ....[65]....
        /*0548*/ 	.word	0x00003210
        /*054c*/ 	.word	0x000000ff
        /*0550*/ 	.word	0x00000000
        /*0554*/ 	.short	0x010a
        /*0556*/ 	.byte	0x06
	.zero		1


	//   ....[66]....
        /*0558*/ 	.word	0x00003340
        /*055c*/ 	.word	0x000000ff
        /*0560*/ 	.word	0x00000000
        /*0564*/ 	.short	0x010a
        /*0566*/ 	.byte	0x1a
	.zero		1


	//   ....[67]....
        /*0568*/ 	.word	0x000035e0
        /*056c*/ 	.word	0x000000ff
        /*0570*/ 	.word	0x00000000
        /*0574*/ 	.short	0x010a
        /*0576*/ 	.byte	0x06
	.zero		1


	//   ....[68]....
        /*0578*/ 	.word	0x00003670
        /*057c*/ 	.word	0x000000ff
        /*0580*/ 	.word	0x00000000
        /*0584*/ 	.short	0x010a
        /*0586*/ 	.byte	0x06
	.zero		1


	//   ....[69]....
        /*0588*/ 	.word	0x00003700
        /*058c*/ 	.word	0x000000ff
        /*0590*/ 	.word	0x00000000
        /*0594*/ 	.short	0x010a
        /*0596*/ 	.byte	0x06
	.zero		1


	//   ....[70]....
        /*0598*/ 	.word	0x00003790
        /*059c*/ 	.word	0x000000ff
        /*05a0*/ 	.word	0x00000000
        /*05a4*/ 	.short	0x010a
        /*05a6*/ 	.byte	0x07
	.zero		1


	//   ....[71]....
        /*05a8*/ 	.word	0x00003bf0
        /*05ac*/ 	.word	0x00000000
        /*05b0*/ 	.word	0x000000a0
        /*05b4*/ 	.short	0x010a
        /*05b6*/ 	.byte	0xff
	.zero		1


	//   ....[72]....
        /*05b8*/ 	.word	0x00003cb0
        /*05bc*/ 	.word	0x00000000
        /*05c0*/ 	.word	0x00000000
        /*05c4*/ 	.short	0x0101
        /*05c6*/ 	.byte	0xff
	.zero		1


	//   ....[73]....
        /*05c8*/ 	.word	0x00003fd0
        /*05cc*/ 	.word	0x000000ff
        /*05d0*/ 	.word	0x00000098
        /*05d4*/ 	.short	0x010a
        /*05d6*/ 	.byte	0x07
	.zero		1


	//   ....[74]....
        /*05d8*/ 	.word	0x000041d0
        /*05dc*/ 	.word	0x000000ff
        /*05e0*/ 	.word	0x00000070
        /*05e4*/ 	.short	0x010a
        /*05e6*/ 	.byte	0x07
	.zero		1


	//   ....[75]....
        /*05e8*/ 	.word	0x00004350
        /*05ec*/ 	.word	0x000000ff
        /*05f0*/ 	.word	0x00000050
        /*05f4*/ 	.short	0x010b
        /*05f6*/ 	.byte	0x07
	.zero		1


	//   ....[76]....
        /*05f8*/ 	.word	0x00004360
        /*05fc*/ 	.word	0x000000ff
        /*0600*/ 	.word	0x00000000
        /*0604*/ 	.short	0x0101
        /*0606*/ 	.byte	0x15
	.zero		1


	//   ....[77]....
        /*0608*/ 	.word	0x00004380
        /*060c*/ 	.word	0x000000ff
        /*0610*/ 	.word	0x00000078
        /*0614*/ 	.short	0x010a
        /*0616*/ 	.byte	0x07
	.zero		1


	//   ....[78]....
        /*0618*/ 	.word	0x000044c0
        /*061c*/ 	.word	0x000000ff
        /*0620*/ 	.word	0x00000058
        /*0624*/ 	.short	0x010b
        /*0626*/ 	.byte	0x07
	.zero		1


	//   ....[79]....
        /*0628*/ 	.word	0x000044d0
        /*062c*/ 	.word	0x000000ff
        /*0630*/ 	.word	0x00000000
        /*0634*/ 	.short	0x0101
        /*0636*/ 	.byte	0x0f
	.zero		1


	//   ....[80]....
        /*0638*/ 	.word	0x000044f0
        /*063c*/ 	.word	0x000000ff
        /*0640*/ 	.word	0x00000080
        /*0644*/ 	.short	0x010a
        /*0646*/ 	.byte	0x07
	.zero		1


	//   ....[81]....
        /*0648*/ 	.word	0x00004640
        /*064c*/ 	.word	0x000000ff
        /*0650*/ 	.word	0x00000060
        /*0654*/ 	.short	0x010b
        /*0656*/ 	.byte	0x07
	.zero		1


	//   ....[82]....
        /*0658*/ 	.word	0x00004650
        /*065c*/ 	.word	0x000000ff
        /*0660*/ 	.word	0x00000000
        /*0664*/ 	.short	0x0101
        /*0666*/ 	.byte	0x0e
	.zero		1


	//   ....[83]....
        /*0668*/ 	.word	0x00004670
        /*066c*/ 	.word	0x000000ff
        /*0670*/ 	.word	0x00000088
        /*0674*/ 	.short	0x010a
        /*0676*/ 	.byte	0x07
	.zero		1


	//   ....[84]....
        /*0678*/ 	.word	0x000047d0
        /*067c*/ 	.word	0x000000ff
        /*0680*/ 	.word	0x00000068
        /*0684*/ 	.short	0x010b
        /*0686*/ 	.byte	0x07
	.zero		1


	//   ....[85]....
        /*0688*/ 	.word	0x000047e0
        /*068c*/ 	.word	0x000000ff
        /*0690*/ 	.word	0x00000000
        /*0694*/ 	.short	0x0101
        /*0696*/ 	.byte	0x0d
	.zero		1


	//   ....[86]....
        /*0698*/ 	.word	0x00004800
        /*069c*/ 	.word	0x000000ff
        /*06a0*/ 	.word	0x00000070
        /*06a4*/ 	.short	0x010a
        /*06a6*/ 	.byte	0x07
	.zero		1


	//   ....[87]....
        /*06a8*/ 	.word	0x00004950
        /*06ac*/ 	.word	0x000000ff
        /*06b0*/ 	.word	0x00000050
        /*06b4*/ 	.short	0x010b
        /*06b6*/ 	.byte	0x07
	.zero		1


	//   ....[88]....
        /*06b8*/ 	.word	0x00004960
        /*06bc*/ 	.word	0x000000ff
        /*06c0*/ 	.word	0x00000000
        /*06c4*/ 	.short	0x0101
        /*06c6*/ 	.byte	0x15
	.zero		1


	//   ....[89]....
        /*06c8*/ 	.word	0x00004980
        /*06cc*/ 	.word	0x000000ff
        /*06d0*/ 	.word	0x00000078
        /*06d4*/ 	.short	0x010a
        /*06d6*/ 	.byte	0x07
	.zero		1


	//   ....[90]....
        /*06d8*/ 	.word	0x00004ae0
        /*06dc*/ 	.word	0x000000ff
        /*06e0*/ 	.word	0x00000058
        /*06e4*/ 	.short	0x010b
        /*06e6*/ 	.byte	0x07
	.zero		1


	//   ....[91]....
        /*06e8*/ 	.word	0x00004af0
        /*06ec*/ 	.word	0x000000ff
        /*06f0*/ 	.word	0x00000000
        /*06f4*/ 	.short	0x0101
        /*06f6*/ 	.byte	0x0f
	.zero		1


	//   ....[92]....
        /*06f8*/ 	.word	0x00004b00
        /*06fc*/ 	.word	0x000000ff
        /*0700*/ 	.word	0x00000080
        /*0704*/ 	.short	0x010a
        /*0706*/ 	.byte	0x07
	.zero		1


	//   ....[93]....
        /*0708*/ 	.word	0x00004ca0
        /*070c*/ 	.word	0x000000ff
        /*0710*/ 	.word	0x00000060
        /*0714*/ 	.short	0x010b
        /*0716*/ 	.byte	0x07
	.zero		1


	//   ....[94]....
        /*0718*/ 	.word	0x00004d10
        /*071c*/ 	.word	0x000000ff
        /*0720*/ 	.word	0x00000000
        /*0724*/ 	.short	0x0101
        /*0726*/ 	.byte	0x0e
	.zero		1


	//   ....[95]....
        /*0728*/ 	.word	0x00004d40
        /*072c*/ 	.word	0x000000ff
        /*0730*/ 	.word	0x00000088
        /*0734*/ 	.short	0x010a
        /*0736*/ 	.byte	0x07
	.zero		1


	//   ....[96]....
        /*0738*/ 	.word	0x00004f40
        /*073c*/ 	.word	0x000000ff
        /*0740*/ 	.word	0x00000068
        /*0744*/ 	.short	0x010b
        /*0746*/ 	.byte	0x07
	.zero		1


	//   ....[97]....
        /*0748*/ 	.word	0x00004f60
        /*074c*/ 	.word	0x000000ff
        /*0750*/ 	.word	0x00000000
        /*0754*/ 	.short	0x0101
        /*0756*/ 	.byte	0x0d
	.zero		1


	//   ....[98]....
        /*0758*/ 	.word	0x00004f80
        /*075c*/ 	.word	0x000000ff
        /*0760*/ 	.word	0x00000070
        /*0764*/ 	.short	0x010a
        /*0766*/ 	.byte	0x07
	.zero		1


	//   ....[99]....
        /*0768*/ 	.word	0x00004fa0
        /*076c*/ 	.word	0x000000ff
        /*0770*/ 	.word	0x00000078
        /*0774*/ 	.short	0x010a
        /*0776*/ 	.byte	0x07
	.zero		1


	//   ....[100]....
        /*0778*/ 	.word	0x00004fc0
        /*077c*/ 	.word	0x000000ff
        /*0780*/ 	.word	0x00000080
        /*0784*/ 	.short	0x010a
        /*0786*/ 	.byte	0x07
	.zero		1


	//   ....[101]....
        /*0788*/ 	.word	0x00005010
        /*078c*/ 	.word	0x00000002
        /*0790*/ 	.word	0x00000088
        /*0794*/ 	.short	0x010a
        /*0796*/ 	.byte	0xff
	.zero		1


	//   ....[102]....
        /*0798*/ 	.word	0x00005330
        /*079c*/ 	.word	0x00000000
        /*07a0*/ 	.word	0x000000a0
        /*07a4*/ 	.short	0x010a
        /*07a6*/ 	.byte	0xff
	.zero		1


	//   ....[103]....
        /*07a8*/ 	.word	0x00005440
        /*07ac*/ 	.word	0x00000000
        /*07b0*/ 	.word	0x00000000
        /*07b4*/ 	.short	0x0101
        /*07b6*/ 	.byte	0xff
	.zero		1


	//   ....[104]....
        /*07b8*/ 	.word	0x00005e90
        /*07bc*/ 	.word	0x000000ff
        /*07c0*/ 	.word	0x00000050
        /*07c4*/ 	.short	0x010a
        /*07c6*/ 	.byte	0x30
	.zero		1


	//   ....[105]....
        /*07c8*/ 	.word	0x00005ec0
        /*07cc*/ 	.word	0x00000057
        /*07d0*/ 	.word	0x000000c0
        /*07d4*/ 	.short	0x010a
        /*07d6*/ 	.byte	0xff
	.zero		1


	//   ....[106]....
        /*07d8*/ 	.word	0x00005fb0
        /*07dc*/ 	.word	0x000000ff
        /*07e0*/ 	.word	0x00000050
        /*07e4*/ 	.short	0x010a
        /*07e6*/ 	.byte	0x30
	.zero		1


	//   ....[107]....
        /*07e8*/ 	.word	0x000060a0
        /*07ec*/ 	.word	0x00000057
        /*07f0*/ 	.word	0x000000c0
        /*07f4*/ 	.short	0x010a
        /*07f6*/ 	.byte	0xff
	.zero		1


	//   ....[108]....
        /*07f8*/ 	.word	0x00006870
        /*07fc*/ 	.word	0x00000000
        /*0800*/ 	.word	0x00000000
        /*0804*/ 	.short	0x0101
        /*0806*/ 	.byte	0xff
	.zero		1


	//   ....[109]....
        /*0808*/ 	.word	0x00006880
        /*080c*/ 	.word	0x00000003
        /*0810*/ 	.word	0x00000050
        /*0814*/ 	.short	0x010a
        /*0816*/ 	.byte	0xff
	.zero		1


	//   ....[110]....
        /*0818*/ 	.word	0x00006960
        /*081c*/ 	.word	0x00000003
        /*0820*/ 	.word	0x00000050
        /*0824*/ 	.short	0x010a
        /*0826*/ 	.byte	0xff
	.zero		1


	//   ....[111]....
        /*0828*/ 	.word	0x000071c0
        /*082c*/ 	.word	0x0000005a
        /*0830*/ 	.word	0x00000000
        /*0834*/ 	.short	0x0101
        /*0836*/ 	.byte	0xff
	.zero		1


	//   ....[112]....
        /*0838*/ 	.word	0x000071e0
        /*083c*/ 	.word	0x0000005b
        /*0840*/ 	.word	0x00000050
        /*0844*/ 	.short	0x010a
        /*0846*/ 	.byte	0xff
	.zero		1


	//   ....[113]....
        /*0848*/ 	.word	0x000072b0
        /*084c*/ 	.word	0x0000005b
        /*0850*/ 	.word	0x00000050
        /*0854*/ 	.short	0x010a
        /*0856*/ 	.byte	0xff
	.zero		1


	//   ....[114]....
        /*0858*/ 	.word	0x00007b10
        /*085c*/ 	.word	0x0000005a
        /*0860*/ 	.word	0x00000000
        /*0864*/ 	.short	0x0101
        /*0866*/ 	.byte	0xff
	.zero		1


	//   ....[115]....
        /*0868*/ 	.word	0x00007b30
        /*086c*/ 	.word	0x0000005b
        /*0870*/ 	.word	0x00000050
        /*0874*/ 	.short	0x010a
        /*0876*/ 	.byte	0xff
	.zero		1


	//   ....[116]....
        /*0878*/ 	.word	0x00007c10
        /*087c*/ 	.word	0x0000005b
        /*0880*/ 	.word	0x00000050
        /*0884*/ 	.short	0x010a
        /*0886*/ 	.byte	0xff
	.zero		1


	//   ....[117]....
        /*0888*/ 	.word	0x000084b0
        /*088c*/ 	.word	0x0000005b
        /*0890*/ 	.word	0x00000000
        /*0894*/ 	.short	0x0101
        /*0896*/ 	.byte	0xff
	.zero		1


	//   ....[118]....
        /*0898*/ 	.word	0x000084d0
        /*089c*/ 	.word	0x0000005c
        /*08a0*/ 	.word	0x00000050
        /*08a4*/ 	.short	0x010a
        /*08a6*/ 	.byte	0xff
	.zero		1


	//   ....[119]....
        /*08a8*/ 	.word	0x000085a0
        /*08ac*/ 	.word	0x0000005c
        /*08b0*/ 	.word	0x00000050
        /*08b4*/ 	.short	0x010a
        /*08b6*/ 	.byte	0xff
	.zero		1


	//   ....[120]....
        /*08b8*/ 	.word	0x00008e80
        /*08bc*/ 	.word	0x0000005b
        /*08c0*/ 	.word	0x00000000
        /*08c4*/ 	.short	0x0101
        /*08c6*/ 	.byte	0xff
	.zero		1


	//   ....[121]....
        /*08c8*/ 	.word	0x00008ea0
        /*08cc*/ 	.word	0x0000005c
        /*08d0*/ 	.word	0x00000050
        /*08d4*/ 	.short	0x010a
        /*08d6*/ 	.byte	0xff
	.zero		1


	//   ....[122]....
        /*08d8*/ 	.word	0x00008f70
        /*08dc*/ 	.word	0x0000005c
        /*08e0*/ 	.word	0x00000050
        /*08e4*/ 	.short	0x010a
        /*08e6*/ 	.byte	0xff
	.zero		1


	//   ....[123]....
        /*08e8*/ 	.word	0x00009820
        /*08ec*/ 	.word	0x0000005b
        /*08f0*/ 	.word	0x00000000
        /*08f4*/ 	.short	0x0101
        /*08f6*/ 	.byte	0xff
	.zero		1


	//   ....[124]....
        /*08f8*/ 	.word	0x00009840
        /*08fc*/ 	.word	0x0000005c
        /*0900*/ 	.word	0x00000050
        /*0904*/ 	.short	0x010a
        /*0906*/ 	.byte	0xff
	.zero		1


	//   ....[125]....
        /*0908*/ 	.word	0x00009910
        /*090c*/ 	.word	0x0000005c
        /*0910*/ 	.word	0x00000050
        /*0914*/ 	.short	0x010a
        /*0916*/ 	.byte	0xff
	.zero		1


	//   ....[126]....
        /*0918*/ 	.word	0x0000a1c0
        /*091c*/ 	.word	0x0000005b
        /*0920*/ 	.word	0x00000000
        /*0924*/ 	.short	0x0101
        /*0926*/ 	.byte	0xff
	.zero		1


	//   ....[127]....
        /*0928*/ 	.word	0x0000a1e0
        /*092c*/ 	.word	0x0000005c
        /*0930*/ 	.word	0x00000050
        /*0934*/ 	.short	0x010a
        /*0936*/ 	.byte	0xff
	.zero		1


	//   ....[128]....
        /*0938*/ 	.word	0x0000a2b0
        /*093c*/ 	.word	0x0000005c
        /*0940*/ 	.word	0x00000050
        /*0944*/ 	.short	0x010a
        /*0946*/ 	.byte	0xff
	.zero		1


	//   ....[129]....
        /*0948*/ 	.word	0x0000a5f0
        /*094c*/ 	.word	0x000000ff
        /*0950*/ 	.word	0x00000000
        /*0954*/ 	.short	0x0101
        /*0956*/ 	.byte	0x05
	.zero		1


	//   ....[130]....
        /*0958*/ 	.word	0x0000ab70
        /*095c*/ 	.word	0x00000002
        /*0960*/ 	.word	0x00000000
        /*0964*/ 	.short	0x0101
        /*0966*/ 	.byte	0xff
	.zero		1


	//   ....[131]....
        /*0968*/ 	.word	0x0000ade0
        /*096c*/ 	.word	0x000000ff
        /*0970*/ 	.word	0x00000000
        /*0974*/ 	.short	0x0101
        /*0976*/ 	.byte	0x04
	.zero		1


	//   ....[132]....
        /*0978*/ 	.word	0x0000ae00
        /*097c*/ 	.word	0x00000003
        /*0980*/ 	.word	0x00000110
        /*0984*/ 	.short	0x010a
        /*0986*/ 	.byte	0xff
	.zero		1


	//   ....[133]....
        /*0988*/ 	.word	0x0000ae60
        /*098c*/ 	.word	0x00000002
        /*0990*/ 	.word	0x00000028
        /*0994*/ 	.short	0x010a
        /*0996*/ 	.byte	0xff
	.zero		1


	//   ....[134]....
        /*0998*/ 	.word	0x0000aec0
        /*099c*/ 	.word	0x00000002
        /*09a0*/ 	.word	0x00000028
        /*09a4*/ 	.short	0x010a
        /*09a6*/ 	.byte	0xff
	.zero		1


	//   ....[135]....
        /*09a8*/ 	.word	0x0000af10
        /*09ac*/ 	.word	0x00000002
        /*09b0*/ 	.word	0x000000a0
        /*09b4*/ 	.short	0x010a
        /*09b6*/ 	.byte	0xff
	.zero		1


	//   ....[136]....
        /*09b8*/ 	.word	0x0000af70
        /*09bc*/ 	.word	0x00000000
        /*09c0*/ 	.word	0x00000000
        /*09c4*/ 	.short	0x010a
        /*09c6*/ 	.byte	0xff
	.zero		1


	//   ....[137]....
        /*09c8*/ 	.word	0x0000afd0
        /*09cc*/ 	.word	0x00000000
        /*09d0*/ 	.word	0x00000000
        /*09d4*/ 	.short	0x010a
        /*09d6*/ 	.byte	0xff
	.zero		1


	//   ....[138]....
        /*09d8*/ 	.word	0x0000b030
        /*09dc*/ 	.word	0x00000000
        /*09e0*/ 	.word	0x00000000
        /*09e4*/ 	.short	0x010a
        /*09e6*/ 	.byte	0xff
	.zero		1


	//   ....[139]....
        /*09e8*/ 	.word	0x0000b090
        /*09ec*/ 	.word	0x00000000
        /*09f0*/ 	.word	0x00000000
        /*09f4*/ 	.short	0x010a
        /*09f6*/ 	.byte	0xff
	.zero		1


	//   ....[140]....
        /*09f8*/ 	.word	0x0000b0e0
        /*09fc*/ 	.word	0x00000000
        /*0a00*/ 	.word	0x00000100
        /*0a04*/ 	.short	0x010a
        /*0a06*/ 	.byte	0xff
	.zero		1


	//   ....[141]....
        /*0a08*/ 	.word	0x0000b140
        /*0a0c*/ 	.word	0x00000000
        /*0a10*/ 	.word	0x000000b0
        /*0a14*/ 	.short	0x010a
        /*0a16*/ 	.byte	0xff
	.zero		1


	//   ....[142]....
        /*0a18*/ 	.word	0x0000b190
        /*0a1c*/ 	.word	0x00000000
        /*0a20*/ 	.word	0x000000a0
        /*0a24*/ 	.short	0x010a
        /*0a26*/ 	.byte	0xff
	.zero		1


	//   ....[143]....
        /*0a28*/ 	.word	0x0000b1f0
        /*0a2c*/ 	.word	0x00000000
        /*0a30*/ 	.word	0x000000b0
        /*0a34*/ 	.short	0x010a
        /*0a36*/ 	.byte	0xff
	.zero		1


	//   ....[144]....
        /*0a38*/ 	.word	0x0000b240
        /*0a3c*/ 	.word	0x00000000
        /*0a40*/ 	.word	0x000000a0
        /*0a44*/ 	.short	0x010a
        /*0a46*/ 	.byte	0xff
	.zero		1


	//   ....[145]....
        /*0a48*/ 	.word	0x0000b2a0
        /*0a4c*/ 	.word	0x00000003
        /*0a50*/ 	.word	0x000000e0
        /*0a54*/ 	.short	0x010a
        /*0a56*/ 	.byte	0xff
	.zero		1


	//   ....[146]....
        /*0a58*/ 	.word	0x0000b300
        /*0a5c*/ 	.word	0x00000000
        /*0a60*/ 	.word	0x00000000
        /*0a64*/ 	.short	0x010a
        /*0a66*/ 	.byte	0xff
	.zero		1


	//   ....[147]....
        /*0a68*/ 	.word	0x0000b360
        /*0a6c*/ 	.word	0x00000000
        /*0a70*/ 	.word	0x00000000
        /*0a74*/ 	.short	0x010a
        /*0a76*/ 	.byte	0xff
	.zero		1


	//   ....[148]....
        /*0a78*/ 	.word	0x0000b3c0
        /*0a7c*/ 	.word	0x00000000
        /*0a80*/ 	.word	0x00000000
        /*0a84*/ 	.short	0x010a
        /*0a86*/ 	.byte	0xff
	.zero		1


	//   ....[149]....
        /*0a88*/ 	.word	0x0000b420
        /*0a8c*/ 	.word	0x00000000
        /*0a90*/ 	.word	0x00000000
        /*0a94*/ 	.short	0x010a
        /*0a96*/ 	.byte	0xff
	.zero		1


	//   ....[150]....
        /*0a98*/ 	.word	0x0000b480
        /*0a9c*/ 	.word	0x00000000
        /*0aa0*/ 	.word	0x00000000
        /*0aa4*/ 	.short	0x010a
        /*0aa6*/ 	.byte	0xff
	.zero		1


	//   ....[151]....
        /*0aa8*/ 	.word	0x0000b4d0
        /*0aac*/ 	.word	0x00000000
        /*0ab0*/ 	.word	0x000000a0
        /*0ab4*/ 	.short	0x010a
        /*0ab6*/ 	.byte	0xff
	.zero		1


	//   ....[152]....
        /*0ab8*/ 	.word	0x0000b530
        /*0abc*/ 	.word	0x00000000
        /*0ac0*/ 	.word	0x00000098
        /*0ac4*/ 	.short	0x010a
        /*0ac6*/ 	.byte	0xff
	.zero		1


	//   ....[153]....
        /*0ac8*/ 	.word	0x0000b590
        /*0acc*/ 	.word	0x00000003
        /*0ad0*/ 	.word	0x00000070
        /*0ad4*/ 	.short	0x010a
        /*0ad6*/ 	.byte	0xff
	.zero		1


	//   ....[154]....
        /*0ad8*/ 	.word	0x0000b5f0
        /*0adc*/ 	.word	0x00000003
        /*0ae0*/ 	.word	0x00000078
        /*0ae4*/ 	.short	0x010a
        /*0ae6*/ 	.byte	0xff
	.zero		1


	//   ....[155]....
        /*0ae8*/ 	.word	0x0000b650
        /*0aec*/ 	.word	0x00000003
        /*0af0*/ 	.word	0x00000080
        /*0af4*/ 	.short	0x010a
        /*0af6*/ 	.byte	0xff
	.zero		1


	//   ....[156]....
        /*0af8*/ 	.word	0x0000b6b0
        /*0afc*/ 	.word	0x00000003
        /*0b00*/ 	.word	0x00000088
        /*0b04*/ 	.short	0x010a
        /*0b06*/ 	.byte	0xff
	.zero		1


	//   ....[157]....
        /*0b08*/ 	.word	0x0000b710
        /*0b0c*/ 	.word	0x00000003
        /*0b10*/ 	.word	0x00000070
        /*0b14*/ 	.short	0x010a
        /*0b16*/ 	.byte	0xff
	.zero		1


	//   ....[158]....
        /*0b18*/ 	.word	0x0000b770
        /*0b1c*/ 	.word	0x00000003
        /*0b20*/ 	.word	0x00000078
        /*0b24*/ 	.short	0x010a
        /*0b26*/ 	.byte	0xff
	.zero		1


	//   ....[159]....
        /*0b28*/ 	.word	0x0000b7d0
        /*0b2c*/ 	.word	0x00000003
        /*0b30*/ 	.word	0x00000080
        /*0b34*/ 	.short	0x010a
        /*0b36*/ 	.byte	0xff
	.zero		1


	//   ....[160]....
        /*0b38*/ 	.word	0x0000b830
        /*0b3c*/ 	.word	0x00000003
        /*0b40*/ 	.word	0x00000088
        /*0b44*/ 	.short	0x010a
        /*0b46*/ 	.byte	0xff
	.zero		1


	//   ....[161]....
        /*0b48*/ 	.word	0x0000b890
        /*0b4c*/ 	.word	0x00000003
        /*0b50*/ 	.word	0x00000070
        /*0b54*/ 	.short	0x010a
        /*0b56*/ 	.byte	0xff
	.zero		1


	//   ....[162]....
        /*0b58*/ 	.word	0x0000b8f0
        /*0b5c*/ 	.word	0x00000003
        /*0b60*/ 	.word	0x00000078
        /*0b64*/ 	.short	0x010a
        /*0b66*/ 	.byte	0xff
	.zero		1


	//   ....[163]....
        /*0b68*/ 	.word	0x0000b950
        /*0b6c*/ 	.word	0x00000003
        /*0b70*/ 	.word	0x00000080
        /*0b74*/ 	.short	0x010a
        /*0b76*/ 	.byte	0xff
	.zero		1


	//   ....[164]....
        /*0b78*/ 	.word	0x0000b9a0
        /*0b7c*/ 	.word	0x00000000
        /*0b80*/ 	.word	0x000000a0
        /*0b84*/ 	.short	0x010a
        /*0b86*/ 	.byte	0xff
	.zero		1


	//   ....[165]....
        /*0b88*/ 	.word	0x0000ba00
        /*0b8c*/ 	.word	0x00000002
        /*0b90*/ 	.word	0x00000050
        /*0b94*/ 	.short	0x010a
        /*0b96*/ 	.byte	0xff
	.zero		1


	//   ....[166]....
        /*0b98*/ 	.word	0x0000ba50
        /*0b9c*/ 	.word	0x00000057
        /*0ba0*/ 	.word	0x000000c0
        /*0ba4*/ 	.short	0x010a
        /*0ba6*/ 	.byte	0xff
	.zero		1


	//   ....[167]....
        /*0ba8*/ 	.word	0x0000baa0
        /*0bac*/ 	.word	0x00000003
        /*0bb0*/ 	.word	0x00000050
        /*0bb4*/ 	.short	0x010a
        /*0bb6*/ 	.byte	0xff
	.zero		1


	//   ....[168]....
        /*0bb8*/ 	.word	0x0000baf0
        /*0bbc*/ 	.word	0x0000005b
        /*0bc0*/ 	.word	0x00000050
        /*0bc4*/ 	.short	0x010a
        /*0bc6*/ 	.byte	0xff
	.zero		1


	//   ....[169]....
        /*0bc8*/ 	.word	0x0000bb40
        /*0bcc*/ 	.word	0x0000005b
        /*0bd0*/ 	.word	0x00000050
        /*0bd4*/ 	.short	0x010a
        /*0bd6*/ 	.byte	0xff
	.zero		1


	//   ....[170]....
        /*0bd8*/ 	.word	0x0000bb90
        /*0bdc*/ 	.word	0x0000005c
        /*0be0*/ 	.word	0x00000050
        /*0be4*/ 	.short	0x010a
        /*0be6*/ 	.byte	0xff
	.zero		1


	//   ....[171]....
        /*0be8*/ 	.word	0x0000bbe0
        /*0bec*/ 	.word	0x0000005c
        /*0bf0*/ 	.word	0x00000050
        /*0bf4*/ 	.short	0x010a
        /*0bf6*/ 	.byte	0xff
	.zero		1


	//   ....[172]....
        /*0bf8*/ 	.word	0x0000bc30
        /*0bfc*/ 	.word	0x0000005c
        /*0c00*/ 	.word	0x00000050
        /*0c04*/ 	.short	0x010a
        /*0c06*/ 	.byte	0xff
	.zero		1


	//   ....[173]....
        /*0c08*/ 	.word	0x0000bc80
        /*0c0c*/ 	.word	0x0000005c
        /*0c10*/ 	.word	0x00000050
        /*0c14*/ 	.short	0x010a
        /*0c16*/ 	.byte	0xff
	.zero		1


	//----- nvinfo : EIATTR_NUM_MBARRIERS
	.align		4
.L_47:
        /*0c18*/ 	.byte	0x03, 0x38
        /*0c1a*/ 	.short	0x0024


	//----- nvinfo : EIATTR_EXIT_INSTR_OFFSETS
	.align		4
        /*0c1c*/ 	.byte	0x04, 0x1c
        /*0c1e*/ 	.short	(.L_49 - .L_48)


	//   ....[0]....
.L_48:
        /*0c20*/ 	.word	0x000025a0


	//   ....[1]....
        /*0c24*/ 	.word	0x00002a90


	//   ....[2]....
        /*0c28*/ 	.word	0x00002af0


	//   ....[3]....
        /*0c2c*/ 	.word	0x000039f0


	//   ....[4]....
        /*0c30*/ 	.word	0x00005040


	//   ....[5]....
        /*0c34*/ 	.word	0x00005080


	//   ....[6]....
        /*0c38*/ 	.word	0x0000acd0


	//   ....[7]....
        /*0c3c*/ 	.word	0x0000ad50


	//   ....[8]....
        /*0c40*/ 	.word	0x0000ad80


	//   ....[9]....
        /*0c44*/ 	.word	0x0000adf0


	//----- nvinfo : EIATTR_MAX_THREADS
	.align		4
.L_49:
        /*0c48*/ 	.byte	0x04, 0x05
        /*0c4a*/ 	.short	(.L_51 - .L_50)
.L_50:
        /*0c4c*/ 	.word	0x00000100
        /*0c50*/ 	.word	0x00000001
        /*0c54*/ 	.word	0x00000001


	//----- nvinfo : EIATTR_CRS_STACK_SIZE
	.align		4
.L_51:
        /*0c58*/ 	.byte	0x04, 0x1e
        /*0c5a*/ 	.short	(.L_53 - .L_52)
.L_52:
        /*0c5c*/ 	.word	0x00000000


	//----- nvinfo : EIATTR_CBANK_PARAM_SIZE
	.align		4
.L_53:
        /*0c60*/ 	.byte	0x03, 0x19
        /*0c62*/ 	.short	0x0800


	//----- nvinfo : EIATTR_PARAM_CBANK
	.align		4
        /*0c64*/ 	.byte	0x04, 0x0a
        /*0c66*/ 	.short	(.L_55 - .L_54)
	.align		4
.L_54:
        /*0c68*/ 	.word	index@(.nv.constant0._ZN7cutlass13device_kernelINS_4gemm6kernel13GemmUniversalIN4cute5tupleIJiiiiEEENS1_10collective13CollectiveMmaINS1_35MainloopSm100TmaUmmaWarpSpecializedILi5ELi2ELi4ENS5_IJNS4_1CILi1EEESB_SB_EEEEENS5_IJNSA_ILi128EEESE_NSA_ILi32EEEEEENS_10tfloat32_tENS5_IJlSB_lEEESH_SI_NS4_8TiledMMAINS4_8MMA_AtomIJNS4_17SM100_MMA_TF32_SSISH_SH_fLi128ELi128ELNS4_4UMMA5MajorE0ELSN_0ELNSM_7ScaleInE0ELSO_0EEEEEENS4_6LayoutISC_NS5_IJNSA_ILi0EEESS_SS_EEEEENS5_IJNS4_10UnderscoreESV_SV_EEEEENS4_13SM90_TMA_LOADENS4_14ComposedLayoutINS4_7SwizzleILi3ELi4ELi3EEENS4_18smem_ptr_flag_bitsILi32EEENSR_INS5_IJNSA_ILi8EEESF_EEENS5_IJSF_SB_EEEEEEEvNS4_8identityESY_S18_vS19_EENS_8epilogue10collective18CollectiveEpilogueINS1B_23Sm100TmaWarpSpecializedILi4ELi2ELi16ELb1ELb0EEEJSG_NS5_IJNSR_ISE_SB_EENSR_INSA_ILi16EEESB_EEEEESH_SI_SH_SI_NS1B_6fusion15FusionCallbacksIS1F_NS1K_17LinearCombinationISH_fSH_fLNS_15FloatRoundStyleE2EEESG_S1J_JEEENS4_5SM1004TMEM4LOAD26SM100_TMEM_LOAD_32dp32b16xESY_NSZ_INS10_ILi2ELi4ELi3EEES13_NSR_INS5_IJS14_S1H_EEENS5_IJS1H_SB_EEEEEEENS4_39AutoVectorizingCopyWithAssumedAlignmentILi128EEENS4_14SM90_TMA_STOREES1Y_S20_S20_EEEvvEEEEvNT_6ParamsE)
        /*0c6c*/ 	.short	0x0380
        /*0c6e*/ 	.short	0x0800


	//----- nvinfo : EIATTR_SW_WAR
	.align		4
.L_55:
        /*0c70*/ 	.byte	0x04, 0x36
        /*0c72*/ 	.short	(.L_57 - .L_56)
.L_56:
        /*0c74*/ 	.word	0x00000008
.L_57:


//--------------------- .nv.callgraph             --------------------------
	.section	.nv.callgraph,"",@"SHT_CUDA_CALLGRAPH"
	.align	4
	.sectionentsize	8
	.align		4
        /*0000*/ 	.word	0x00000000
	.align		4
        /*0004*/ 	.word	0xffffffff
	.align		4
        /*0008*/ 	.word	index@(_ZN7cutlass13device_kernelINS_4gemm6kernel13GemmUniversalIN4cute5tupleIJiiiiEEENS1_10collective13CollectiveMmaINS1_35MainloopSm100TmaUmmaWarpSpecializedILi5ELi2ELi4ENS5_IJNS4_1CILi1EEESB_SB_EEEEENS5_IJNSA_ILi128EEESE_NSA_ILi32EEEEEENS_10tfloat32_tENS5_IJlSB_lEEESH_SI_NS4_8TiledMMAINS4_8MMA_AtomIJNS4_17SM100_MMA_TF32_SSISH_SH_fLi128ELi128ELNS4_4UMMA5MajorE0ELSN_0ELNSM_7ScaleInE0ELSO_0EEEEEENS4_6LayoutISC_NS5_IJNSA_ILi0EEESS_SS_EEEEENS5_IJNS4_10UnderscoreESV_SV_EEEEENS4_13SM90_TMA_LOADENS4_14ComposedLayoutINS4_7SwizzleILi3ELi4ELi3EEENS4_18smem_ptr_flag_bitsILi32EEENSR_INS5_IJNSA_ILi8EEESF_EEENS5_IJSF_SB_EEEEEEEvNS4_8identityESY_S18_vS19_EENS_8epilogue10collective18CollectiveEpilogueINS1B_23Sm100TmaWarpSpecializedILi4ELi2ELi16ELb1ELb0EEEJSG_NS5_IJNSR_ISE_SB_EENSR_INSA_ILi16EEESB_EEEEESH_SI_SH_SI_NS1B_6fusion15FusionCallbacksIS1F_NS1K_17LinearCombinationISH_fSH_fLNS_15FloatRoundStyleE2EEESG_S1J_JEEENS4_5SM1004TMEM4LOAD26SM100_TMEM_LOAD_32dp32b16xESY_NSZ_INS10_ILi2ELi4ELi3EEES13_NSR_INS5_IJS14_S1H_EEENS5_IJS1H_SB_EEEEEEENS4_39AutoVectorizingCopyWithAssumedAlignmentILi128EEENS4_14SM90_TMA_STOREES1Y_S20_S20_EEEvvEEEEvNT_6ParamsE)
	.align		4
        /*000c*/ 	.word	index@(__assertfail)
	.align		4
        /*0010*/ 	.word	0x00000000
	.align		4
        /*0014*/ 	.word	0xfffffffe
	.align		4
        /*0018*/ 	.word	0x00000000
	.align		4
        /*001c*/ 	.word	0xfffffffd
	.align		4
        /*0020*/ 	.word	0x00000000
	.align		4
        /*0024*/ 	.word	0xfffffffc


//--------------------- .nv.constant4             --------------------------
	.section	.nv.constant4,"a",@progbits
	.align	8
	.align		8
.nv.constant4:
        /*0000*/ 	.dword	__assertfail
	.align		8
        /*0008*/ 	.dword	__unnamed_1
	.align		8
        /*0010*/ 	.dword	__unnamed_2
	.align		8
        /*0018*/ 	.dword	_ZN40_INTERNAL_9a208860_4_k_cu_03eb9f9e_228864cuda3std3__45__cpo5beginE
	.align		8
        /*0020*/ 	.dword	_ZN40_INTERNAL_9a208860_4_k_cu_03eb9f9e_228864cuda3std3__45__cpo3endE
	.align		8
        /*0028*/ 	.dword	_ZN40_INTERNAL_9a208860_4_k_cu_03eb9f9e_228864cuda3std3__45__cpo6cbeginE
	.align		8
        /*0030*/ 	.dword	_ZN40_INTERNAL_9a208860_4_k_cu_03eb9f9e_228864cuda3std3__45__cpo4cendE
	.align		8
        /*0038*/ 	.dword	_ZN40_INTERNAL_9a208860_4_k_cu_03eb9f9e_228864cuda3std3__442_GLOBAL__N__9a208860_4_k_cu_03eb9f9e_228866ignoreE
	.align		8
        /*0040*/ 	.dword	_ZN40_INTERNAL_9a208860_4_k_cu_03eb9f9e_228864cuda3std3__419piecewise_constructE
	.align		8
        /*0048*/ 	.dword	_ZN40_INTERNAL_9a208860_4_k_cu_03eb9f9e_228864cuda3std3__48in_placeE
	.align		8
        /*0050*/ 	.dword	_ZN40_INTERNAL_9a208860_4_k_cu_03eb9f9e_228864cuda3std6ranges3__45__cpo4swapE
	.align		8
        /*0058*/ 	.dword	_ZN40_INTERNAL_9a208860_4_k_cu_03eb9f9e_228864cuda3std6ranges3__45__cpo9iter_moveE
	.align		8
        /*0060*/ 	.dword	_ZN40_INTERNAL_9a208860_4_k_cu_03eb9f9e_228864cute7productE
	.align		8
        /*0068*/ 	.dword	_ZN40_INTERNAL_9a208860_4_k_cu_03eb9f9e_228864cute1_E
	.align		8
        /*0070*/ 	.dword	$str$25
	.align		8
        /*0078*/ 	.dword	$str$26
	.align		8
        /*0080*/ 	.dword	$str$27
	.align		8
        /*0088*/ 	.dword	$str$28


//--------------------- .text._ZN7cutlass13device_kernelINS_4gemm6kernel13GemmUniversalIN4cute5tupleIJiiiiEEENS1_10collective13CollectiveMmaINS1_35MainloopSm100TmaUmmaWarpSpecializedILi5ELi2ELi4ENS5_IJNS4_1CILi1EEESB_SB_EEEEENS5_IJNSA_ILi128EEESE_NSA_ILi32EEEEEENS_10tfloat32_tENS5_IJlSB_lEEESH_SI_NS4_8TiledMMAINS4_8MMA_AtomIJNS4_17SM100_MMA_TF32_SSISH_SH_fLi128ELi128ELNS4_4UMMA5MajorE0ELSN_0ELNSM_7ScaleInE0ELSO_0EEEEEENS4_6LayoutISC_NS5_IJNSA_ILi0EEESS_SS_EEEEENS5_IJNS4_10UnderscoreESV_SV_EEEEENS4_13SM90_TMA_LOADENS4_14ComposedLayoutINS4_7SwizzleILi3ELi4ELi3EEENS4_18smem_ptr_flag_bitsILi32EEENSR_INS5_IJNSA_ILi8EEESF_EEENS5_IJSF_SB_EEEEEEEvNS4_8identityESY_S18_vS19_EENS_8epilogue10collective18CollectiveEpilogueINS1B_23Sm100TmaWarpSpecializedILi4ELi2ELi16ELb1ELb0EEEJSG_NS5_IJNSR_ISE_SB_EENSR_INSA_ILi16EEESB_EEEEESH_SI_SH_SI_NS1B_6fusion15FusionCallbacksIS1F_NS1K_17LinearCombinationISH_fSH_fLNS_15FloatRoundStyleE2EEESG_S1J_JEEENS4_5SM1004TMEM4LOAD26SM100_TMEM_LOAD_32dp32b16xESY_NSZ_INS10_ILi2ELi4ELi3EEES13_NSR_INS5_IJS14_S1H_EEENS5_IJS1H_SB_EEEEEEENS4_39AutoVectorizingCopyWithAssumedAlignmentILi128EEENS4_14SM90_TMA_STOREES1Y_S20_S20_EEEvvEEEEvNT_6ParamsE --------------------------
	.section	.text._ZN7cutlass13device_kernelINS_4gemm6kernel13GemmUniversalIN4cute5tupleIJiiiiEEENS1_10collective13CollectiveMmaINS1_35MainloopSm100TmaUmmaWarpSpecializedILi5ELi2ELi4ENS5_IJNS4_1CILi1EEESB_SB_EEEEENS5_IJNSA_ILi128EEESE_NSA_ILi32EEEEEENS_10tfloat32_tENS5_IJlSB_lEEESH_SI_NS4_8TiledMMAINS4_8MMA_AtomIJNS4_17SM100_MMA_TF32_SSISH_SH_fLi128ELi128ELNS4_4UMMA5MajorE0ELSN_0ELNSM_7ScaleInE0ELSO_0EEEEEENS4_6LayoutISC_NS5_IJNSA_ILi0EEESS_SS_EEEEENS5_IJNS4_10UnderscoreESV_SV_EEEEENS4_13SM90_TMA_LOADENS4_14ComposedLayoutINS4_7SwizzleILi3ELi4ELi3EEENS4_18smem_ptr_flag_bitsILi32EEENSR_INS5_IJNSA_ILi8EEESF_EEENS5_IJSF_SB_EEEEEEEvNS4_8identityESY_S18_vS19_EENS_8epilogue10collective18CollectiveEpilogueINS1B_23Sm100TmaWarpSpecializedILi4ELi2ELi16ELb1ELb0EEEJSG_NS5_IJNSR_ISE_SB_EENSR_INSA_ILi16EEESB_EEEEESH_SI_SH_SI_NS1B_6fusion15FusionCallbacksIS1F_NS1K_17LinearCombinationISH_fSH_fLNS_15FloatRoundStyleE2EEESG_S1J_JEEENS4_5SM1004TMEM4LOAD26SM100_TMEM_LOAD_32dp32b16xESY_NSZ_INS10_ILi2ELi4ELi3EEES13_NSR_INS5_IJS14_S1H_EEENS5_IJS1H_SB_EEEEEEENS4_39AutoVectorizingCopyWithAssumedAlignmentILi128EEENS4_14SM90_TMA_STOREES1Y_S20_S20_EEEvvEEEEvNT_6ParamsE,"ax",@progbits
	.align	128
.text._ZN7cutlass13device_kernelINS_4gemm6kernel13GemmUniversalIN4cute5tupleIJiiiiEEENS1_10collective13CollectiveMmaINS1_35MainloopSm100TmaUmmaWarpSpecializedILi5ELi2ELi4ENS5_IJNS4_1CILi1EEESB_SB_EEEEENS5_IJNSA_ILi128EEESE_NSA_ILi32EEEEEENS_10tfloat32_tENS5_IJlSB_lEEESH_SI_NS4_8TiledMMAINS4_8MMA_AtomIJNS4_17SM100_MMA_TF32_SSISH_SH_fLi128ELi128ELNS4_4UMMA5MajorE0ELSN_0ELNSM_7ScaleInE0ELSO_0EEEEEENS4_6LayoutISC_NS5_IJNSA_ILi0EEESS_SS_EEEEENS5_IJNS4_10UnderscoreESV_SV_EEEEENS4_13SM90_TMA_LOADENS4_14ComposedLayoutINS4_7SwizzleILi3ELi4ELi3EEENS4_18smem_ptr_flag_bitsILi32EEENSR_INS5_IJNSA_ILi8EEESF_EEENS5_IJSF_SB_EEEEEEEvNS4_8identityESY_S18_vS19_EENS_8epilogue10collective18CollectiveEpilogueINS1B_23Sm100TmaWarpSpecializedILi4ELi2ELi16ELb1ELb0EEEJSG_NS5_IJNSR_ISE_SB_EENSR_INSA_ILi16EEESB_EEEEESH_SI_SH_SI_NS1B_6fusion15FusionCallbacksIS1F_NS1K_17LinearCombinationISH_fSH_fLNS_15FloatRoundStyleE2EEESG_S1J_JEEENS4_5SM1004TMEM4LOAD26SM100_TMEM_LOAD_32dp32b16xESY_NSZ_INS10_ILi2ELi4ELi3EEES13_NSR_INS5_IJS14_S1H_EEENS5_IJS1H_SB_EEEEEEENS4_39AutoVectorizingCopyWithAssumedAlignmentILi128EEENS4_14SM90_TMA_STOREES1Y_S20_S20_EEEvvEEEEvNT_6ParamsE:
        .type           _ZN7cutlass13device_kernelINS_4gemm6kernel13GemmUniversalIN4cute5tupleIJiiiiEEENS1_10collective13CollectiveMmaINS1_35MainloopSm100TmaUmmaWarpSpecializedILi5ELi2ELi4ENS5_IJNS4_1CILi1EEESB_SB_EEEEENS5_IJNSA_ILi128EEESE_NSA_ILi32EEEEEENS_10tfloat32_tENS5_IJlSB_lEEESH_SI_NS4_8TiledMMAINS4_8MMA_AtomIJNS4_17SM100_MMA_TF32_SSISH_SH_fLi128ELi128ELNS4_4UMMA5MajorE0ELSN_0ELNSM_7ScaleInE0ELSO_0EEEEEENS4_6LayoutISC_NS5_IJNSA_ILi0EEESS_SS_EEEEENS5_IJNS4_10UnderscoreESV_SV_EEEEENS4_13SM90_TMA_LOADENS4_14ComposedLayoutINS4_7SwizzleILi3ELi4ELi3EEENS4_18smem_ptr_flag_bitsILi32EEENSR_INS5_IJNSA_ILi8EEESF_EEENS5_IJSF_SB_EEEEEEEvNS4_8identityESY_S18_vS19_EENS_8epilogue10collective18CollectiveEpilogueINS1B_23Sm100TmaWarpSpecializedILi4ELi2ELi16ELb1ELb0EEEJSG_NS5_IJNSR_ISE_SB_EENSR_INSA_ILi16EEESB_EEEEESH_SI_SH_SI_NS1B_6fusion15FusionCallbacksIS1F_NS1K_17LinearCombinationISH_fSH_fLNS_15FloatRoundStyleE2EEESG_S1J_JEEENS4_5SM1004TMEM4LOAD26SM100_TMEM_LOAD_32dp32b16xESY_NSZ_INS10_ILi2ELi4ELi3EEES13_NSR_INS5_IJS14_S1H_EEENS5_IJS1H_SB_EEEEEEENS4_39AutoVectorizingCopyWithAssumedAlignmentILi128EEENS4_14SM90_TMA_STOREES1Y_S20_S20_EEEvvEEEEvNT_6ParamsE,@function
        .size           _ZN7cutlass13device_kernelINS_4gemm6kernel13GemmUniversalIN4cute5tupleIJiiiiEEENS1_10collective13CollectiveMmaINS1_35MainloopSm100TmaUmmaWarpSpecializedILi5ELi2ELi4ENS5_IJNS4_1CILi1EEESB_SB_EEEEENS5_IJNSA_ILi128EEESE_NSA_ILi32EEEEEENS_10tfloat32_tENS5_IJlSB_lEEESH_SI_NS4_8TiledMMAINS4_8MMA_AtomIJNS4_17SM100_MMA_TF32_SSISH_SH_fLi128ELi128ELNS4_4UMMA5MajorE0ELSN_0ELNSM_7ScaleInE0ELSO_0EEEEEENS4_6LayoutISC_NS5_IJNSA_ILi0EEESS_SS_EEEEENS5_IJNS4_10UnderscoreESV_SV_EEEEENS4_13SM90_TMA_LOADENS4_14ComposedLayoutINS4_7SwizzleILi3ELi4ELi3EEENS4_18smem_ptr_flag_bitsILi32EEENSR_INS5_IJNSA_ILi8EEESF_EEENS5_IJSF_SB_EEEEEEEvNS4_8identityESY_S18_vS19_EENS_8epilogue10collective18CollectiveEpilogueINS1B_23Sm100TmaWarpSpecializedILi4ELi2ELi16ELb1ELb0EEEJSG_NS5_IJNSR_ISE_SB_EENSR_INSA_ILi16EEESB_EEEEESH_SI_SH_SI_NS1B_6fusion15FusionCallbacksIS1F_NS1K_17LinearCombinationISH_fSH_fLNS_15FloatRoundStyleE2EEESG_S1J_JEEENS4_5SM1004TMEM4LOAD26SM100_TMEM_LOAD_32dp32b16xESY_NSZ_INS10_ILi2ELi4ELi3EEES13_NSR_INS5_IJS14_S1H_EEENS5_IJS1H_SB_EEEEEEENS4_39AutoVectorizingCopyWithAssumedAlignmentILi128EEENS4_14SM90_TMA_STOREES1Y_S20_S20_EEEvvEEEEvNT_6ParamsE,(.L_x_223 - _ZN7cutlass13device_kernelINS_4gemm6kernel13GemmUniversalIN4cute5tupleIJiiiiEEENS1_10collective13CollectiveMmaINS1_35MainloopSm100TmaUmmaWarpSpecializedILi5ELi2ELi4ENS5_IJNS4_1CILi1EEESB_SB_EEEEENS5_IJNSA_ILi128EEESE_NSA_ILi32EEEEEENS_10tfloat32_tENS5_IJlSB_lEEESH_SI_NS4_8TiledMMAINS4_8MMA_AtomIJNS4_17SM100_MMA_TF32_SSISH_SH_fLi128ELi128ELNS4_4UMMA5MajorE0ELSN_0ELNSM_7ScaleInE0ELSO_0EEEEEENS4_6LayoutISC_NS5_IJNSA_ILi0EEESS_SS_EEEEENS5_IJNS4_10UnderscoreESV_SV_EEEEENS4_13SM90_TMA_LOADENS4_14ComposedLayoutINS4_7SwizzleILi3ELi4ELi3EEENS4_18smem_ptr_flag_bitsILi32EEENSR_INS5_IJNSA_ILi8EEESF_EEENS5_IJSF_SB_EEEEEEEvNS4_8identityESY_S18_vS19_EENS_8epilogue10collective18CollectiveEpilogueINS1B_23Sm100TmaWarpSpecializedILi4ELi2ELi16ELb1ELb0EEEJSG_NS5_IJNSR_ISE_SB_EENSR_INSA_ILi16EEESB_EEEEESH_SI_SH_SI_NS1B_6fusion15FusionCallbacksIS1F_NS1K_17LinearCombinationISH_fSH_fLNS_15FloatRoundStyleE2EEESG_S1J_JEEENS4_5SM1004TMEM4LOAD26SM100_TMEM_LOAD_32dp32b16xESY_NSZ_INS10_ILi2ELi4ELi3EEES13_NSR_INS5_IJS14_S1H_EEENS5_IJS1H_SB_EEEEEEENS4_39AutoVectorizingCopyWithAssumedAlignmentILi128EEENS4_14SM90_TMA_STOREES1Y_S20_S20_EEEvvEEEEvNT_6ParamsE)
        .other          _ZN7cutlass13device_kernelINS_4gemm6kernel13GemmUniversalIN4cute5tupleIJiiiiEEENS1_10collective13CollectiveMmaINS1_35MainloopSm100TmaUmmaWarpSpecializedILi5ELi2ELi4ENS5_IJNS4_1CILi1EEESB_SB_EEEEENS5_IJNSA_ILi128EEESE_NSA_ILi32EEEEEENS_10tfloat32_tENS5_IJlSB_lEEESH_SI_NS4_8TiledMMAINS4_8MMA_AtomIJNS4_17SM100_MMA_TF32_SSISH_SH_fLi128ELi128ELNS4_4UMMA5MajorE0ELSN_0ELNSM_7ScaleInE0ELSO_0EEEEEENS4_6LayoutISC_NS5_IJNSA_ILi0EEESS_SS_EEEEENS5_IJNS4_10UnderscoreESV_SV_EEEEENS4_13SM90_TMA_LOADENS4_14ComposedLayoutINS4_7SwizzleILi3ELi4ELi3EEENS4_18smem_ptr_flag_bitsILi32EEENSR_INS5_IJNSA_ILi8EEESF_EEENS5_IJSF_SB_EEEEEEEvNS4_8identityESY_S18_vS19_EENS_8epilogue10collective18CollectiveEpilogueINS1B_23Sm100TmaWarpSpecializedILi4ELi2ELi16ELb1ELb0EEEJSG_NS5_IJNSR_ISE_SB_EENSR_INSA_ILi16EEESB_EEEEESH_SI_SH_SI_NS1B_6fusion15FusionCallbacksIS1F_NS1K_17LinearCombinationISH_fSH_fLNS_15FloatRoundStyleE2EEESG_S1J_JEEENS4_5SM1004TMEM4LOAD26SM100_TMEM_LOAD_32dp32b16xESY_NSZ_INS10_ILi2ELi4ELi3EEES13_NSR_INS5_IJS14_S1H_EEENS5_IJS1H_SB_EEEEEEENS4_39AutoVectorizingCopyWithAssumedAlignmentILi128EEENS4_14SM90_TMA_STOREES1Y_S20_S20_EEEvvEEEEvNT_6ParamsE,@"STO_CUDA_ENTRY STV_DEFAULT"
_ZN7cutlass13device_kernelINS_4gemm6kernel13GemmUniversalIN4cute5tupleIJiiiiEEENS1_10collective13CollectiveMmaINS1_35MainloopSm100TmaUmmaWarpSpecializedILi5ELi2ELi4ENS5_IJNS4_1CILi1EEESB_SB_EEEEENS5_IJNSA_ILi128EEESE_NSA_ILi32EEEEEENS_10tfloat32_tENS5_IJlSB_lEEESH_SI_NS4_8TiledMMAINS4_8MMA_AtomIJNS4_17SM100_MMA_TF32_SSISH_SH_fLi128ELi128ELNS4_4UMMA5MajorE0ELSN_0ELNSM_7ScaleInE0ELSO_0EEEEEENS4_6LayoutISC_NS5_IJNSA_ILi0EEESS_SS_EEEEENS5_IJNS4_10UnderscoreESV_SV_EEEEENS4_13SM90_TMA_LOADENS4_14ComposedLayoutINS4_7SwizzleILi3ELi4ELi3EEENS4_18smem_ptr_flag_bitsILi32EEENSR_INS5_IJNSA_ILi8EEESF_EEENS5_IJSF_SB_EEEEEEEvNS4_8identityESY_S18_vS19_EENS_8epilogue10collective18CollectiveEpilogueINS1B_23Sm100TmaWarpSpecializedILi4ELi2ELi16ELb1ELb0EEEJSG_NS5_IJNSR_ISE_SB_EENSR_INSA_ILi16EEESB_EEEEESH_SI_SH_SI_NS1B_6fusion15FusionCallbacksIS1F_NS1K_17LinearCombinationISH_fSH_fLNS_15FloatRoundStyleE2EEESG_S1J_JEEENS4_5SM1004TMEM4LOAD26SM100_TMEM_LOAD_32dp32b16xESY_NSZ_INS10_ILi2ELi4ELi3EEES13_NSR_INS5_IJS14_S1H_EEENS5_IJS1H_SB_EEEEEEENS4_39AutoVectorizingCopyWithAssumedAlignmentILi128EEENS4_14SM90_TMA_STOREES1Y_S20_S20_EEEvvEEEEvNT_6ParamsE:
[----:B------:R-:W1:Y:S01]  /*0000*/  LDC R1, c[0x0][0x37c] ;  /* 0x0000df00ff017b82 */ /* 0x000e620000000800 */
[----:B------:R-:W2:Y:S01]  /*0010*/  S2R R80, SR_TID.X ;  /* 0x0000000000507919 */ /* 0x000ea20000002100 */
[----:B------:R-:W3:Y:S01]  /*0020*/  LDCU.64 UR4, c[0x0][0x890] ;  /* 0x00011200ff0477ac */ /* 0x000ee20008000a00 */
[----:B------:R-:W-:Y:S02]  /*0030*/  PRMT R67, RZ, 0x7610, R67 ;  /* 0x00007610ff437816 */ /* 0x000fe40000000043 */
[----:B------:R-:W-:Y:S01]  /*0040*/  ELECT P5, URZ, PT ;  /* 0x0000000000ff782f */ /* 0x000fe200038a0000 */
[----:B------:R-:W4:Y:S01]  /*0050*/  LDCU.64 UR46, c[0x0][0x358] ;  /* 0x00006b00ff2e77ac */ /* 0x000f220008000a00 */
[----:B---3--:R-:W-:-:S04]  /*0060*/  UISETP.NE.U32.AND UP0, UPT, UR4, URZ, UPT ;  /* 0x000000ff0400728c */ /* 0x008fc8000bf05070 */
[----:B------:R-:W-:Y:S01]  /*0070*/  UISETP.NE.AND.EX UP0, UPT, UR5, URZ, UPT, UP0 ;  /* 0x000000ff0500728c */ /* 0x000fe2000bf05300 */
[----:B--2---:R-:W-:-:S05]  /*0080*/  SHF.R.U32.HI R72, RZ, 0x5, R80 ;  /* 0x00000005ff487819 */ /* 0x004fca0000011650 */
[----:B------:R-:W2:Y:S02]  /*0090*/  SHFL.IDX PT, R0, R72, RZ, 0x1f ;  /* 0x00001fff48007589 */ /* 0x000ea400000e0000 */
[----:B--2---:R-:W-:Y:S01]  /*00a0*/  R2UR UR8, R0 ;  /* 0x00000000000872ca */ /* 0x004fe200000e0000 */
[----:B-1--4-:R-:W-:-:S14]  /*00b0*/  BRA.U UP0, `(.L_x_0) ;  /* 0x00000001002c7547 */ /* 0x012fdc000b800000 */
[----:B------:R-:W1:Y:S02]  /*00c0*/  LDCU.64 UR6, c[0x0][0x888] ;  /* 0x00011100ff0677ac */ /* 0x000e640008000a00 */
[----:B-1----:R-:W-:-:S04]  /*00d0*/  UISETP.NE.U32.AND UP0, UPT, UR6, URZ, UPT ;  /* 0x000000ff0600728c */ /* 0x002fc8000bf05070 */
[----:B------:R-:W-:-:S09]  /*00e0*/  UISETP.NE.AND.EX UP0, UPT, UR7, URZ, UPT, UP0 ;  /* 0x000000ff0700728c */ /* 0x000fd2000bf05300 */
[----:B------:R-:W-:Y:S05]  /*00f0*/  BRA.U !UP0, `(.L_x_1) ;  /* 0x0000000108107547 */ /* 0x000fea000b800000 */
[----:B------:R-:W1:Y:S02]  /*0100*/  LDC.64 R2, c[0x0][0x888] ;  /* 0x00022200ff027b82 */ /* 0x000e640000000a00 */
[----:B-1----:R1:W5:Y:S01]  /*0110*/  LDG.E R35, desc[UR46][R2.64] ;  /* 0x0000002e02237981 */ /* 0x002362000c1e1900 */
[----:B------:R-:W-:Y:S01]  /*0120*/  HFMA2 R67, -RZ, RZ, 0, 5.9604644775390625e-08 ;  /* 0x00000001ff437431 */ /* 0x000fe200000001ff */
[----:B------:R-:W-:Y:S05]  /*0130*/  BRA `(.L_x_0) ;  /* 0x00000000000c7947 */ /* 0x000fea0003800000 */
.L_x_1:
[----:B------:R-:W1:Y:S01]  /*0140*/  LDCU UR6, c[0x0][0x880] ;  /* 0x00011000ff0677ac */ /* 0x000e620008000800 */
[----:B------:R-:W-:Y:S01]  /*0150*/  HFMA2 R67, -RZ, RZ, 0, 5.9604644775390625e-08 ;  /* 0x00000001ff437431 */ /* 0x000fe200000001ff */
[----:B-1----:R-:W-:-:S07]  /*0160*/  MOV R35, UR6 ;  /* 0x0000000600237c02 */ /* 0x002fce0008000f00 */
.L_x_0:
[----:B------:R-:W2:Y:S02]  /*0170*/  LDCU.64 UR6, c[0x0][0x8b0] ;  /* 0x00011600ff0677ac */ /* 0x000ea40008000a00 */
[----:B--2---:R-:W-:-:S04]  /*0180*/  UISETP.NE.U32.AND UP0, UPT, UR6, URZ, UPT ;  /* 0x000000ff0600728c */ /* 0x004fc8000bf05070 */
[----:B------:R-:W-:-:S09]  /*0190*/  UISETP.NE.AND.EX UP0, UPT, UR7, URZ, UPT, UP0 ;  /* 0x000000ff0700728c */ /* 0x000fd2000bf05300 */
[----:B------:R-:W-:Y:S05]  /*01a0*/  BRA.U UP0, `(.L_x_2) ;  /* 0x0000000100247547 */ /* 0x000fea000b800000 */
[----:B------:R-:W2:Y:S02]  /*01b0*/  LDCU.64 UR6, c[0x0][0x8a8] ;  /* 0x00011500ff0677ac */ /* 0x000ea40008000a00 */
[----:B--2---:R-:W-:-:S04]  /*01c0*/  UISETP.NE.U32.AND UP0, UPT, UR6, URZ, UPT ;  /* 0x000000ff0600728c */ /* 0x004fc8000bf05070 */
[----:B------:R-:W-:-:S09]  /*01d0*/  UISETP.NE.AND.EX UP0, UPT, UR7, URZ, UPT, UP0 ;  /* 0x000000ff0700728c */ /* 0x000fd2000bf05300 */
[----:B------:R-:W-:Y:S05]  /*01e0*/  BRA.U !UP0, `(.L_x_3) ;  /* 0x00000001080c7547 */ /* 0x000fea000b800000 */
[----:B------:R-:W2:Y:S02]  /*01f0*/  LDC.64 R32, c[0x0][0x8a8] ;  /* 0x00022a00ff207b82 */ /* 0x000ea40000000a00 */
[----:B--2---:R2:W5:Y:S01]  /*0200*/  LDG.E R32, desc[UR46][R32.64] ;  /* 0x0000002e20207981 */ /* 0x004562000c1e1900 */
[----:B------:R-:W-:Y:S05]  /*0210*/  BRA `(.L_x_2) ;  /* 0x0000000000087947 */ /* 0x000fea0003800000 */
.L_x_3:
[----:B------:R-:W2:Y:S02]  /*0220*/  LDCU UR6, c[0x0][0x8a0] ;  /* 0x00011400ff0677ac */ /* 0x000ea40008000800 */
[----:B--2---:R-:W-:Y:S02]  /*0230*/  MOV R32, UR6 ;  /* 0x0000000600207c02 */ /* 0x004fe40008000f00 */
.L_x_2:
[----:B------:R-:W-:Y:S01]  /*0240*/  IMAD.U32 R0, RZ, RZ, UR8 ;  /* 0x00000008ff007e24 */ /* 0x000fe2000f8e00ff */
[----:B------:R-:W-:Y:S04]  /*0250*/  BSSY.RECONVERGENT B0, `(.L_x_4) ;  /* 0x000000c000007945 */ /* 0x000fe80003800200 */
[C---:B------:R-:W-:Y:S02]  /*0260*/  ISETP.NE.OR P1, PT, R0.reuse, 0x1, !P5 ;  /* 0x000000010000780c */ /* 0x040fe40006f25670 */
[----:B------:R-:W-:-:S11]  /*0270*/  ISETP.NE.OR P0, PT, R0, 0x3, !P5 ;  /* 0x000000030000780c */ /* 0x000fd60006f05670 */
[----:B------:R-:W-:Y:S05]  /*0280*/  @P1 BRA `(.L_x_5) ;  /* 0x0000000000201947 */ /* 0x000fea0003800000 */
[----:B------:R-:W3:Y:S02]  /*0290*/  LDCU.64 UR6, c[0x0][0x348] ;  /* 0x00006900ff0677ac */ /* 0x000ee40008000a00 */
[----:B---3--:R-:W-:Y:S02]  /*02a0*/  UIADD3 UR10, UP1, UPT, UR6, 0x80, URZ ;  /* 0x00000080060a7890 */ /* 0x008fe4000ff3e0ff */
[----:B------:R-:W-:Y:S02]  /*02b0*/  UIADD3 UR6, UP0, UPT, UR6, 0x180, URZ ;  /* 0x0000018006067890 */ /* 0x000fe4000ff1e0ff */
[----:B------:R-:W-:Y:S02]  /*02c0*/  UIADD3.X UR11, UPT, UPT, URZ, UR7, URZ, UP1, !UPT ;  /* 0x00000007ff0b7290 */ /* 0x000fe40008ffe4ff */
[----:B------:R-:W-:-:S07]  /*02d0*/  UIADD3.X UR7, UPT, UPT, URZ, UR7, URZ, UP0, !UPT ;  /* 0x00000007ff077290 */ /* 0x000fce00087fe4ff */
[----:B------:R3:W-:Y:S02]  /*02e0*/  UTMACCTL.PF [UR10] ;  /* 0x000000000a0079b9 */ /* 0x0007e40008040000 */
[----:B------:R3:W-:Y:S02]  /*02f0*/  UTMACCTL.PF [UR6] ;  /* 0x00000000060079b9 */ /* 0x0007e40008040000 */
[----:B---3--:R-:W-:Y:S01]  /*0300*/  NOP ;  /* 0x0000000000007918 */ /* 0x008fe20000000000 */
.L_x_5:
[----:B------:R-:W-:Y:S05]  /*0310*/  BSYNC.RECONVERGENT B0 ;  /* 0x0000000000007941 */ /* 0x000fea0003800200 */
.L_x_4:
[----:B------:R-:W-:Y:S04]  /*0320*/  BSSY.RECONVERGENT B0, `(.L_x_6) ;  /* 0x000000a000007945 */ /* 0x000fe80003800200 */
        /* <DEDUP_REMOVED lines=9> */
.L_x_7:
[----:B------:R-:W-:Y:S05]  /*03c0*/  BSYNC.RECONVERGENT B0 ;  /* 0x0000000000007941 */ /* 0x000fea0003800200 */
.L_x_6:
[----:B------:R-:W3:Y:S01]  /*03d0*/  LDCU.64 UR6, c[0x0][0x888] ;  /* 0x00011100ff0677ac */ /* 0x000ee20008000a00 */
[----:B------:R-:W-:Y:S02]  /*03e0*/  UISETP.EQ.U32.AND UP1, UPT, UR4, URZ, UPT ;  /* 0x000000ff0400728c */ /* 0x000fe4000bf22070 */
[----:B------:R-:W-:Y:S02]  /*03f0*/  UPLOP3.LUT UP2, UPT, UPT, UPT, UPT, 0x80, 0x8 ;  /* 0x000000000008789c */ /* 0x000fe40003f4f070 */
[----:B---3--:R-:W-:-:S04]  /*0400*/  UISETP.NE.U32.AND UP0, UPT, UR6, URZ, UPT ;  /* 0x000000ff0600728c */ /* 0x008fc8000bf05070 */
[----:B------:R-:W-:-:S04]  /*0410*/  UISETP.NE.AND.EX UP0, UPT, UR7, URZ, UPT, UP0 ;  /* 0x000000ff0700728c */ /* 0x000fc8000bf05300 */
[----:B------:R-:W-:-:S04]  /*0420*/  UISETP.EQ.OR.EX UP3, UPT, UR5, URZ, !UP0, UP1 ;  /* 0x000000ff0500728c */ /* 0x000fc8000c762710 */
[----:B------:R-:W-:-:S05]  /*0430*/  UP2UR UR50, UPR, URZ, 0x8 ;  /* 0x00000008ff327883 */ /* 0x000fca0008000000 */
[----:B------:R-:W-:Y:S07]  /*0440*/  BRA.U !UP3, `(.L_x_8) ;  /* 0x000000010b207547 */ /* 0x000fee000b800000 */
[----:B------:R-:W-:Y:S01]  /*0450*/  UISETP.NE.U32.AND UP2, UPT, UR4, URZ, UPT ;  /* 0x000000ff0400728c */ /* 0x000fe2000bf45070 */
[----:B-----5:R-:W-:Y:S01]  /*0460*/  FSETP.NEU.AND P0, PT, R35, RZ, PT ;  /* 0x000000ff2300720b */ /* 0x020fe20003f0d000 */
[----:B------:R-:W-:Y:S02]  /*0470*/  USEL UR4, URZ, 0xffffffff, UP0 ;  /* 0xffffffffff047887 */ /* 0x000fe40008000000 */
[----:B------:R-:W-:-:S10]  /*0480*/  UISETP.NE.AND.EX UP2, UPT, UR5, URZ, UPT, UP2 ;  /* 0x000000ff0500728c */ /* 0x000fd4000bf45320 */
[----:B------:R-:W-:Y:S01]  /*0490*/  VOTEU.ANY UP1, P0 ;  /* 0x0000000000ff7886 */ /* 0x000fe20000020100 */
[----:B------:R-:W-:-:S04]  /*04a0*/  @!UP2 USEL UR4, URZ, 0xffffffff, UP1 ;  /* 0xffffffffff04a887 */ /* 0x000fc80008800000 */
[----:B------:R-:W-:-:S04]  /*04b0*/  ULOP3.LUT UR4, UR4, 0x1, URZ, 0xc0, !UPT ;  /* 0x0000000104047892 */ /* 0x000fc8000f8ec0ff */
[----:B------:R-:W-:-:S11]  /*04c0*/  UISETP.NE.U32.AND UP2, UPT, UR4, 0x1, UPT ;  /* 0x000000010400788c */ /* 0x000fd6000bf45070 */
.L_x_8:
[----:B-1----:R-:W1:Y:S01]  /*04d0*/  SHFL.IDX PT, R2, R72, RZ, 0x1f ;  /* 0x00001fff48027589 */ /* 0x002e6200000e0000 */
[----:B------:R-:W-:-:S04]  /*04e0*/  UISETP.NE.AND UP1, UPT, UR8, 0x2, UPT ;  /* 0x000000020800788c */ /* 0x000fc8000bf25270 */
[----:B------:R-:W-:Y:S01]  /*04f0*/  USEL UR6, URZ, 0x1, UP1 ;  /* 0x00000001ff067887 */ /* 0x000fe20008800000 */
[----:B-1----:R-:W-:-:S13]  /*0500*/  ISETP.NE.AND P0, PT, R2, RZ, PT ;  /* 0x000000ff0200720c */ /* 0x002fda0003f05270 */
[----:B------:R-:W-:Y:S05]  /*0510*/  @P0 BRA `(.L_x_9) ;  /* 0x0000000000500947 */ /* 0x000fea0003800000 */
[----:B------:R-:W1:Y:S01]  /*0520*/  S2UR UR5, SR_CgaCtaId ;  /* 0x00000000000579c3 */ /* 0x000e620000008800 */
[----:B------:R-:W-:Y:S01]  /*0530*/  UMOV UR7, 0x400 ;  /* 0x0000040000077882 */ /* 0x000fe20000000000 */
[----:B------:R-:W-:Y:S01]  /*0540*/  UMOV UR4, 0x1 ;  /* 0x0000000100047882 */ /* 0x000fe20000000000 */
[----:B------:R-:W-:Y:S01]  /*0550*/  ELECT P0, URZ, PT ;  /* 0x0000000000ff782f */ /* 0x000fe20003800000 */
[----:B------:R-:W-:-:S04]  /*0560*/  UIADD3 UR10, UPT, UPT, -UR4, 0x100000, URZ ;  /* 0x00100000040a7890 */ /* 0x000fc8000fffe1ff */
[----:B------:R-:W-:Y:S02]  /*0570*/  USHF.L.U32 UR11, UR10, 0xb, URZ ;  /* 0x0000000b0a0b7899 */ /* 0x000fe400080006ff */
[----:B------:R-:W-:Y:S02]  /*0580*/  USHF.L.U32 UR10, UR10, 0x1, URZ ;  /* 0x000000010a0a7899 */ /* 0x000fe400080006ff */
[----:B-1----:R-:W-:Y:S01]  /*0590*/  ULEA UR5, UR5, UR7, 0x18 ;  /* 0x0000000705057291 */ /* 0x002fe2000f8ec0ff */
[----:B------:R-:W1:Y:S11]  /*05a0*/  FENCE.VIEW.ASYNC.S ;  /* 0x00000000000073c6 */ /* 0x000e760000000000 */
[----:B-1----:R1:W3:Y:S01]  /*05b0*/  SYNCS.EXCH.64 URZ, [UR5], UR10 ;  /* 0x0000000a05ff75b2 */ /* 0x0022e20008000100 */
[----:B------:R1:W4:Y:S01]  /*05c0*/  SYNCS.EXCH.64 URZ, [UR5+0x28], UR10 ;  /* 0x0000280a05ff75b2 */ /* 0x0003220008000100 */
[----:B------:R1:W1:Y:S01]  /*05d0*/  SYNCS.EXCH.64 URZ, [UR5+0x8], UR10 ;  /* 0x0000080a05ff75b2 */ /* 0x0002620008000100 */
[----:B------:R1:W1:Y:S01]  /*05e0*/  SYNCS.EXCH.64 URZ, [UR5+0x30], UR10 ;  /* 0x0000300a05ff75b2 */ /* 0x0002620008000100 */
[----:B------:R1:W1:Y:S01]  /*05f0*/  SYNCS.EXCH.64 URZ, [UR5+0x10], UR10 ;  /* 0x0000100a05ff75b2 */ /* 0x0002620008000100 */
[----:B------:R1:W1:Y:S01]  /*0600*/  SYNCS.EXCH.64 URZ, [UR5+0x38], UR10 ;  /* 0x0000380a05ff75b2 */ /* 0x0002620008000100 */
[----:B------:R1:W1:Y:S01]  /*0610*/  SYNCS.EXCH.64 URZ, [UR5+0x18], UR10 ;  /* 0x0000180a05ff75b2 */ /* 0x0002620008000100 */
[----:B------:R1:W1:Y:S01]  /*0620*/  SYNCS.EXCH.64 URZ, [UR5+0x40], UR10 ;  /* 0x0000400a05ff75b2 */ /* 0x0002620008000100 */
[----:B------:R1:W1:Y:S01]  /*0630*/  SYNCS.EXCH.64 URZ, [UR5+0x20], UR10 ;  /* 0x0000200a05ff75b2 */ /* 0x0002620008000100 */
[----:B------:R1:W1:Y:S01]  /*0640*/  SYNCS.EXCH.64 URZ, [UR5+0x48], UR10 ;  /* 0x0000480a05ff75b2 */ /* 0x0002620008000100 */
[----:B------:R-:W-:Y:S01]  /*0650*/  NOP ;  /* 0x0000000000007918 */ /* 0x000fe20000000000 */
.L_x_9:
[----:B------:R-:W2:Y:S01]  /*0660*/  SHFL.IDX PT, R2, R72, RZ, 0x1f ;  /* 0x00001fff48027589 */ /* 0x000ea200000e0000 */
[----:B------:R-:W-:Y:S01]  /*0670*/  NOP ;  /* 0x0000000000007918 */ /* 0x000fe20000000000 */
[----:B--2---:R-:W-:-:S13]  /*0680*/  ISETP.NE.AND P0, PT, R2, 0x1, PT ;  /* 0x000000010200780c */ /* 0x004fda0003f05270 */
[----:B------:R-:W-:Y:S05]  /*0690*/  @P0 BRA `(.L_x_10) ;  /* 0x0000000000580947 */ /* 0x000fea0003800000 */
[----:B------:R-:W2:Y:S01]  /*06a0*/  S2UR UR7, SR_CgaCtaId ;  /* 0x00000000000779c3 */ /* 0x000ea20000008800 */
[----:B------:R-:W-:Y:S01]  /*06b0*/  UMOV UR9, 0x400 ;  /* 0x0000040000097882 */ /* 0x000fe20000000000 */
[----:B-1----:R-:W-:Y:S01]  /*06c0*/  UMOV UR5, 0x20 ;  /* 0x0000002000057882 */ /* 0x002fe20000000000 */
[----:B------:R-:W-:Y:S01]  /*06d0*/  UMOV UR4, 0x80 ;  /* 0x0000008000047882 */ /* 0x000fe20000000000 */
[----:B------:R-:W-:-:S04]  /*06e0*/  UIADD3 UR10, UPT, UPT, -UR5, 0x100000, URZ ;  /* 0x00100000050a7890 */ /* 0x000fc8000fffe1ff */
[----:B------:R-:W-:Y:S02]  /*06f0*/  USHF.L.U32 UR11, UR10, 0xb, URZ ;  /* 0x0000000b0a0b7899 */ /* 0x000fe400080006ff */
[----:B------:R-:W-:Y:S02]  /*0700*/  USHF.L.U32 UR10, UR10, 0x1, URZ ;  /* 0x000000010a0a7899 */ /* 0x000fe400080006ff */
[----:B------:R-:W-:-:S04]  /*0710*/  UIADD3 UR4, UPT, UPT, -UR4, 0x100000, URZ ;  /* 0x0010000004047890 */ /* 0x000fc8000fffe1ff */
[----:B------:R-:W-:Y:S02]  /*0720*/  USHF.L.U32 UR5, UR4, 0xb, URZ ;  /* 0x0000000b04057899 */ /* 0x000fe400080006ff */
[----:B------:R-:W-:Y:S01]  /*0730*/  USHF.L.U32 UR4, UR4, 0x1, URZ ;  /* 0x0000000104047899 */ /* 0x000fe200080006ff */
[----:B------:R-:W-:Y:S01]  /*0740*/  ELECT P0, URZ, PT ;  /* 0x0000000000ff782f */ /* 0x000fe20003800000 */
[----:B--2---:R-:W-:Y:S01]  /*0750*/  ULEA UR7, UR7, UR9, 0x18 ;  /* 0x0000000907077291 */ /* 0x004fe2000f8ec0ff */
[----:B------:R-:W1:Y:S11]  /*0760*/  FENCE.VIEW.ASYNC.S ;  /* 0x00000000000073c6 */ /* 0x000e760000000000 */
[----:B-1----:R2:W1:Y:S01]  /*0770*/  SYNCS.EXCH.64 URZ, [UR7+0x50], UR10 ;  /* 0x0000500a07ff75b2 */ /* 0x0024620008000100 */
[----:B------:R2:W1:Y:S01]  /*0780*/  SYNCS.EXCH.64 URZ, [UR7+0x70], UR4 ;  /* 0x0000700407ff75b2 */ /* 0x0004620008000100 */
[----:B------:R2:W1:Y:S01]  /*0790*/  SYNCS.EXCH.64 URZ, [UR7+0x58], UR10 ;  /* 0x0000580a07ff75b2 */ /* 0x0004620008000100 */
[----:B------:R2:W1:Y:S01]  /*07a0*/  SYNCS.EXCH.64 URZ, [UR7+0x78], UR4 ;  /* 0x0000780407ff75b2 */ /* 0x0004620008000100 */
[----:B------:R2:W1:Y:S01]  /*07b0*/  SYNCS.EXCH.64 URZ, [UR7+0x60], UR10 ;  /* 0x0000600a07ff75b2 */ /* 0x0004620008000100 */
[----:B------:R2:W1:Y:S01]  /*07c0*/  SYNCS.EXCH.64 URZ, [UR7+0x80], UR4 ;  /* 0x0000800407ff75b2 */ /* 0x0004620008000100 */
[----:B------:R2:W1:Y:S01]  /*07d0*/  SYNCS.EXCH.64 URZ, [UR7+0x68], UR10 ;  /* 0x0000680a07ff75b2 */ /* 0x0004620008000100 */
[----:B------:R2:W1:Y:S02]  /*07e0*/  SYNCS.EXCH.64 URZ, [UR7+0x88], UR4 ;  /* 0x0000880407ff75b2 */ /* 0x0004640008000100 */
[----:B--2---:R-:W-:Y:S01]  /*07f0*/  NOP ;  /* 0x0000000000007918 */ /* 0x004fe20000000000 */
.L_x_10:
[----:B------:R-:W2:Y:S01]  /*0800*/  SHFL.IDX PT, R2, R72, RZ, 0x1f ;  /* 0x00001fff48027589 */ /* 0x000ea200000e0000 */
[----:B------:R-:W-:Y:S01]  /*0810*/  NOP ;  /* 0x0000000000007918 */ /* 0x000fe20000000000 */
[----:B--2---:R-:W-:-:S13]  /*0820*/  ISETP.NE.AND P0, PT, R2, 0x3, PT ;  /* 0x000000030200780c */ /* 0x004fda0003f05270 */
[----:B------:R-:W-:Y:S05]  /*0830*/  @P0 BRA `(.L_x_11) ;  /* 0x0000000000300947 */ /* 0x000fea0003800000 */
[----:B-1----:R-:W1:Y:S01]  /*0840*/  S2UR UR5, SR_CgaCtaId ;  /* 0x00000000000579c3 */ /* 0x002e620000008800 */
        /* <DEDUP_REMOVED lines=8> */
[----:B-1----:R2:W1:Y:S01]  /*08d0*/  SYNCS.EXCH.64 URZ, [UR5+0x90], UR10 ;  /* 0x0000900a05ff75b2 */ /* 0x0024620008000100 */
[----:B------:R2:W1:Y:S02]  /*08e0*/  SYNCS.EXCH.64 URZ, [UR5+0x98], UR10 ;  /* 0x0000980a05ff75b2 */ /* 0x0004640008000100 */
[----:B--2---:R-:W-:Y:S01]  /*08f0*/  NOP ;  /* 0x0000000000007918 */ /* 0x004fe20000000000 */
.L_x_11:
[----:B------:R-:W2:Y:S01]  /*0900*/  SHFL.IDX PT, R2, R72, RZ, 0x1f ;  /* 0x00001fff48027589 */ /* 0x000ea200000e0000 */
[----:B------:R-:W-:Y:S01]  /*0910*/  NOP ;  /* 0x0000000000007918 */ /* 0x000fe20000000000 */
[----:B--2---:R-:W-:-:S13]  /*0920*/  ISETP.NE.AND P0, PT, R2, 0x4, PT ;  /* 0x000000040200780c */ /* 0x004fda0003f05270 */
[----:B------:R-:W-:Y:S05]  /*0930*/  @P0 BRA `(.L_x_12) ;  /* 0x00000000004c0947 */ /* 0x000fea0003800000 */
[----:B-1----:R-:W1:Y:S01]  /*0940*/  S2UR UR5, SR_CgaCtaId ;  /* 0x00000000000579c3 */ /* 0x002e620000008800 */
[----:B------:R-:W-:Y:S01]  /*0950*/  UMOV UR9, 0x100 ;  /* 0x0000010000097882 */ /* 0x000fe20000000000 */
[----:B------:R-:W-:Y:S01]  /*0960*/  UMOV UR7, 0x400 ;  /* 0x0000040000077882 */ /* 0x000fe20000000000 */
[----:B------:R-:W-:Y:S01]  /*0970*/  USEL UR9, UR9, 0xe0, UP2 ;  /* 0x000000e009097887 */ /* 0x000fe20009000000 */
[----:B------:R-:W-:Y:S01]  /*0980*/  UMOV UR4, 0x1 ;  /* 0x0000000100047882 */ /* 0x000fe20000000000 */
[----:B------:R-:W-:Y:S01]  /*0990*/  ELECT P0, URZ, PT ;  /* 0x0000000000ff782f */ /* 0x000fe20003800000 */
[----:B------:R-:W-:-:S04]  /*09a0*/  UIADD3 UR10, UPT, UPT, -UR4, 0x100000, URZ ;  /* 0x00100000040a7890 */ /* 0x000fc8000fffe1ff */
[----:B------:R-:W-:Y:S02]  /*09b0*/  USHF.L.U32 UR11, UR10, 0xb, URZ ;  /* 0x0000000b0a0b7899 */ /* 0x000fe400080006ff */
[----:B------:R-:W-:Y:S02]  /*09c0*/  USHF.L.U32 UR10, UR10, 0x1, URZ ;  /* 0x000000010a0a7899 */ /* 0x000fe400080006ff */
[----:B------:R-:W-:-:S04]  /*09d0*/  UIADD3 UR12, UPT, UPT, -UR9, 0x100000, URZ ;  /* 0x00100000090c7890 */ /* 0x000fc8000fffe1ff */
[----:B------:R-:W-:Y:S02]  /*09e0*/  USHF.L.U32 UR13, UR12, 0xb, URZ ;  /* 0x0000000b0c0d7899 */ /* 0x000fe400080006ff */
[----:B------:R-:W-:Y:S02]  /*09f0*/  USHF.L.U32 UR12, UR12, 0x1, URZ ;  /* 0x000000010c0c7899 */ /* 0x000fe400080006ff */
[----:B-1----:R-:W-:Y:S01]  /*0a00*/  ULEA UR5, UR5, UR7, 0x18 ;  /* 0x0000000705057291 */ /* 0x002fe2000f8ec0ff */
[----:B------:R-:W1:Y:S11]  /*0a10*/  FENCE.VIEW.ASYNC.S ;  /* 0x00000000000073c6 */ /* 0x000e760000000000 */
[----:B-1----:R2:W1:Y:S01]  /*0a20*/  SYNCS.EXCH.64 URZ, [UR5+0xa0], UR10 ;  /* 0x0000a00a05ff75b2 */ /* 0x0024620008000100 */
[----:B------:R2:W1:Y:S01]  /*0a30*/  SYNCS.EXCH.64 URZ, [UR5+0xb0], UR12 ;  /* 0x0000b00c05ff75b2 */ /* 0x0004620008000100 */
[----:B------:R2:W1:Y:S01]  /*0a40*/  SYNCS.EXCH.64 URZ, [UR5+0xa8], UR10 ;  /* 0x0000a80a05ff75b2 */ /* 0x0004620008000100 */
[----:B------:R2:W1:Y:S02]  /*0a50*/  SYNCS.EXCH.64 URZ, [UR5+0xb8], UR12 ;  /* 0x0000b80c05ff75b2 */ /* 0x0004640008000100 */
[----:B--2---:R-:W-:Y:S01]  /*0a60*/  NOP ;  /* 0x0000000000007918 */ /* 0x004fe20000000000 */
.L_x_12:
        /* <DEDUP_REMOVED lines=26> */
.L_x_13:
        /* <DEDUP_REMOVED lines=18> */
.L_x_14:
[----:B-1----:R-:W1:Y:S01]  /*0d30*/  S2UR UR5, SR_CTAID.X ;  /* 0x00000000000579c3 */ /* 0x002e620000002500 */
[----:B------:R-:W-:-:S05]  /*0d40*/  CS2R.32 R68, SR_CgaSize ;  /* 0x0000000000447805 */ /* 0x000fca0000008a00 */
[----:B------:R-:W-:-:S05]  /*0d50*/  IMAD R68, R68, -0xa0, RZ ;  /* 0xffffff6044447824 */ /* 0x000fca00078e02ff */
[----:B------:R-:W-:-:S14]  /*0d60*/  R2UR UR9, R68 ;  /* 0x00000000440972ca */ /* 0x000fdc00000e0000 */
[----:B------:R-:W2:Y:S01]  /*0d70*/  LDCU UR9, c[0x0][UR9+0x2b0] ;  /* 0x00005600090977ac */ /* 0x000ea20008000800 */
[----:B------:R-:W-:Y:S01]  /*0d80*/  NOP ;  /* 0x0000000000007918 */ /* 0x000fe20000000000 */
[----:B------:R-:W-:-:S05]  /*0d90*/  CS2R.32 R68, SR_CgaSize ;  /* 0x0000000000447805 */ /* 0x000fca0000008a00 */
[----:B------:R-:W-:-:S05]  /*0da0*/  IMAD R68, R68, -0xa0, RZ ;  /* 0xffffff6044447824 */ /* 0x000fca00078e02ff */
[----:B------:R-:W-:-:S14]  /*0db0*/  R2UR UR7, R68 ;  /* 0x00000000440772ca */ /* 0x000fdc00000e0000 */
[----:B------:R-:W3:Y:S01]  /*0dc0*/  LDCU UR7, c[0x0][UR7+0x2b4] ;  /* 0x00005680070777ac */ /* 0x000ee20008000800 */
[----:B------:R-:W4:Y:S08]  /*0dd0*/  S2UR UR4, SR_CTAID.Y ;  /* 0x00000000000479c3 */ /* 0x000f300000002600 */
[----:B------:R-:W3:Y:S01]  /*0de0*/  LDC R9, c[0x0][0xb24] ;  /* 0x0002c900ff097b82 */ /* 0x000ee20000000800 */
[----:B-1----:R-:W-:-:S02]  /*0df0*/  I2FP.F32.U32 R4, UR5 ;  /* 0x0000000500047c45 */ /* 0x002fc40008201000 */
[----:B------:R-:W-:-:S05]  /*0e00*/  CS2R.32 R5, SR_CgaSize ;  /* 0x0000000000057805 */ /* 0x000fca0000008a00 */
[----:B------:R-:W-:-:S06]  /*0e10*/  IMAD R5, R5, -0xa0, RZ ;  /* 0xffffff6005057824 */ /* 0x000fcc00078e02ff */
[----:B------:R-:W1:Y:S01]  /*0e20*/  LDC R5, c[0x0][R5+0x2a0] ;  /* 0x0000a80005057b82 */ /* 0x000e620000000800 */
[----:B------:R-:W-:Y:S01]  /*0e30*/  MOV R21, UR5 ;  /* 0x0000000500157c02 */ /* 0x000fe20008000f00 */
[----:B--2---:R-:W-:Y:S01]  /*0e40*/  FMUL R4, R4, UR9 ;  /* 0x0000000904047c20 */ /* 0x004fe20008400000 */
[----:B----4-:R-:W-:Y:S02]  /*0e50*/  I2FP.F32.U32 R2, UR4 ;  /* 0x0000000400027c45 */ /* 0x010fe40008201000 */
[----:B------:R-:W-:-:S05]  /*0e60*/  CS2R.32 R3, SR_CgaSize ;  /* 0x0000000000037805 */ /* 0x000fca0000008a00 */
[----:B------:R-:W-:-:S06]  /*0e70*/  IMAD R3, R3, -0xa0, RZ ;  /* 0xffffff6003037824 */ /* 0x000fcc00078e02ff */
[----:B------:R-:W2:Y:S01]  /*0e80*/  LDC R3, c[0x0][R3+0x2a4] ;  /* 0x0000a90003037b82 */ /* 0x000ea20000000800 */
[----:B------:R-:W4:Y:S01]  /*0e90*/  F2I.U32.TRUNC.NTZ R68, R4 ;  /* 0x0000000400447305 */ /* 0x000f22000020f000 */
[----:B------:R-:W-:Y:S01]  /*0ea0*/  MOV R20, UR4 ;  /* 0x0000000400147c02 */ /* 0x000fe20008000f00 */
[----:B---3--:R-:W-:-:S05]  /*0eb0*/  FMUL R2, R2, UR7 ;  /* 0x0000000702027c20 */ /* 0x008fca0008400000 */
[----:B------:R-:W-:Y:S01]  /*0ec0*/  BAR.SYNC.DEFER_BLOCKING 0x0 ;  /* 0x0000000000007b1d */ /* 0x000fe20000010000 */
[----:B------:R-:W-:-:S05]  /*0ed0*/  ISETP.GE.AND P0, PT, R9, 0x1, PT ;  /* 0x000000010900780c */ /* 0x000fca0003f06270 */
[----:B------:R-:W3:Y:S02]  /*0ee0*/  F2I.U32.TRUNC.NTZ R66, R2 ;  /* 0x0000000200427305 */ /* 0x000ee4000020f000 */
[----:B------:R-:W2:Y:S01]  /*0ef0*/  S2UR UR36, SR_CTAID.Z ;  /* 0x00000000002479c3 */ /* 0x000ea20000002700 */
[----:B----4-:R-:W-:-:S05]  /*0f00*/  IADD3 R68, PT, PT, -R68, RZ, RZ ;  /* 0x000000ff44447210 */ /* 0x010fca0007ffe1ff */
[----:B-1----:R-:W-:Y:S01]  /*0f10*/  IMAD R68, R5, R68, UR5 ;  /* 0x0000000505447e24 */ /* 0x002fe2000f8e0244 */
[----:B---3--:R-:W-:-:S05]  /*0f20*/  IADD3 R66, PT, PT, -R66, RZ, RZ ;  /* 0x000000ff42427210 */ /* 0x008fca0007ffe1ff */
[----:B--2---:R-:W-:Y:S01]  /*0f30*/  IMAD R66, R3, R66, UR4 ;  /* 0x0000000403427e24 */ /* 0x004fe2000f8e0242 */
[----:B------:R-:W-:Y:S06]  /*0f40*/  @!P0 BRA `(.L_x_15) ;  /* 0x0000000000b88947 */ /* 0x000fec0003800000 */
[----:B------:R-:W1:Y:S01]  /*0f50*/  LDC.64 R4, c[0x0][0xb18] ;  /* 0x0002c600ff047b82 */ /* 0x000e620000000a00 */
[----:B------:R-:W-:-:S07]  /*0f60*/  ISETP.NE.AND P0, PT, R9, 0x1, PT ;  /* 0x000000010900780c */ /* 0x000fce0003f05270 */
[----:B------:R-:W2:Y:S08]  /*0f70*/  LDC R10, c[0x0][0xb0c] ;  /* 0x0002c300ff0a7b82 */ /* 0x000eb00000000800 */
[----:B------:R-:W3:Y:S08]  /*0f80*/  LDC R11, c[0x0][0x370] ;  /* 0x0000dc00ff0b7b82 */ /* 0x000ef00000000800 */
[----:B------:R-:W4:Y:S01]  /*0f90*/  LDC R12, c[0x0][0x374] ;  /* 0x0000dd00ff0c7b82 */ /* 0x000f220000000800 */
[----:B-1----:R-:W-:-:S07]  /*0fa0*/  ISETP.NE.AND P1, PT, R4, 0x1, PT ;  /* 0x000000010400780c */ /* 0x002fce0003f25270 */
[----:B------:R-:W3:Y:S01]  /*0fb0*/  LDC.64 R6, c[0x0][0xb10] ;  /* 0x0002c400ff067b82 */ /* 0x000ee20000000a00 */
[----:B--2---:R-:W-:-:S07]  /*0fc0*/  ISETP.NE.AND P2, PT, R10, 0x1, PT ;  /* 0x000000010a00780c */ /* 0x004fce0003f45270 */
[----:B------:R-:W1:Y:S08]  /*0fd0*/  LDC R8, c[0x0][0xb20] ;  /* 0x0002c800ff087b82 */ /* 0x000e700000000800 */
[----:B------:R-:W2:Y:S01]  /*0fe0*/  LDC.64 R2, c[0x0][0xb28] ;  /* 0x0002ca00ff027b82 */ /* 0x000ea20000000a00 */
[----:B----4-:R-:W-:-:S04]  /*0ff0*/  IMAD.HI.U32 R13, R12, R5, RZ ;  /* 0x000000050c0d7227 */ /* 0x010fc800078e00ff */
[----:B------:R-:W-:-:S04]  /*1000*/  IMAD.HI.U32 R5, R20, R5, RZ ;  /* 0x0000000514057227 */ /* 0x000fc800078e00ff */
[----:B---3--:R-:W-:-:S04]  /*1010*/  IMAD.HI.U32 R14, R11, R6, RZ ;  /* 0x000000060b0e7227 */ /* 0x008fc800078e00ff */
[C---:B------:R-:W-:Y:S01]  /*1020*/  IMAD.HI.U32 R16, R21.reuse, R6, RZ ;  /* 0x0000000615107227 */ /* 0x040fe200078e00ff */
[-C--:B------:R-:W-:Y:S02]  /*1030*/  @P2 SHF.R.U32.HI R11, RZ, R7.reuse, R14 ;  /* 0x00000007ff0b2219 */ /* 0x080fe4000001160e */
[-C--:B-1----:R-:W-:Y:S02]  /*1040*/  @P1 SHF.R.U32.HI R12, RZ, R8.reuse, R13 ;  /* 0x00000008ff0c1219 */ /* 0x082fe4000001160d */
[----:B------:R-:W-:Y:S02]  /*1050*/  SHF.R.U32.HI R5, RZ, R8, R5 ;  /* 0x00000008ff057219 */ /* 0x000fe40000011605 */
[----:B------:R-:W-:Y:S02]  /*1060*/  SHF.R.U32.HI R16, RZ, R7, R16 ;  /* 0x00000007ff107219 */ /* 0x000fe40000011610 */
[----:B------:R-:W-:Y:S01]  /*1070*/  SEL R5, R20, R5, !P1 ;  /* 0x0000000514057207 */ /* 0x000fe20004800000 */
[----:B--2---:R-:W-:Y:S01]  /*1080*/  IMAD.HI.U32 R14, R12, R2, RZ ;  /* 0x000000020c0e7227 */ /* 0x004fe200078e00ff */
[----:B------:R-:W-:-:S02]  /*1090*/  SEL R7, R21, R16, !P2 ;  /* 0x0000001015077207 */ /* 0x000fc40005000000 */
[----:B------:R-:W-:Y:S01]  /*10a0*/  IADD3 R13, PT, PT, -R5, RZ, RZ ;  /* 0x000000ff050d7210 */ /* 0x000fe20007ffe1ff */
[----:B------:R-:W-:Y:S01]  /*10b0*/  IMAD.HI.U32 R6, R11, R2, RZ ;  /* 0x000000020b067227 */ /* 0x000fe200078e00ff */
[----:B------:R-:W-:-:S03]  /*10c0*/  @P0 SHF.R.U32.HI R12, RZ, R3, R14 ;  /* 0x00000003ff0c0219 */ /* 0x000fc6000001160e */
[----:B------:R-:W-:Y:S01]  /*10d0*/  IMAD R13, R4, R13, R20 ;  /* 0x0000000d040d7224 */ /* 0x000fe200078e0214 */
[----:B------:R-:W-:Y:S01]  /*10e0*/  @P0 SHF.R.U32.HI R11, RZ, R3, R6 ;  /* 0x00000003ff0b0219 */ /* 0x000fe20000011606 */
[----:B------:R-:W-:-:S04]  /*10f0*/  IMAD R12, R12, R9, RZ ;  /* 0x000000090c0c7224 */ /* 0x000fc800078e02ff */
[----:B------:R-:W-:Y:S01]  /*1100*/  IMAD R6, R11, R9, RZ ;  /* 0x000000090b067224 */ /* 0x000fe200078e02ff */
[----:B------:R-:W-:-:S04]  /*1110*/  ISETP.GE.AND P1, PT, R5, R12, PT ;  /* 0x0000000c0500720c */ /* 0x000fc80003f26270 */
[----:B------:R-:W-:Y:S01]  /*1120*/  ISETP.GE.OR P1, PT, R7, R6, P1 ;  /* 0x000000060700720c */ /* 0x000fe20000f26670 */
[----:B------:R-:W-:-:S05]  /*1130*/  IMAD.HI.U32 R6, R5, R2, RZ ;  /* 0x0000000205067227 */ /* 0x000fca00078e00ff */
[----:B------:R-:W-:-:S04]  /*1140*/  SHF.R.U32.HI R6, RZ, R3, R6 ;  /* 0x00000003ff067219 */ /* 0x000fc80000011606 */
[----:B------:R-:W-:-:S03]  /*1150*/  SEL R6, R5, R6, !P0 ;  /* 0x0000000605067207 */ /* 0x000fc60004000000 */
[----:B------:R-:W-:Y:S01]  /*1160*/  @!P1 IMAD.HI.U32 R8, R7, R2, RZ ;  /* 0x0000000207089227 */ /* 0x000fe200078e00ff */
[----:B------:R-:W-:-:S04]  /*1170*/  IADD3 R2, PT, PT, -R6, RZ, RZ ;  /* 0x000000ff06027210 */ /* 0x000fc80007ffe1ff */
[----:B------:R-:W-:Y:S01]  /*1180*/  @!P1 SHF.R.U32.HI R8, RZ, R3, R8 ;  /* 0x00000003ff089219 */ /* 0x000fe20000011608 */
[----:B------:R-:W-:-:S03]  /*1190*/  IMAD R2, R9, R2, R5 ;  /* 0x0000000209027224 */ /* 0x000fc600078e0205 */
[----:B------:R-:W-:-:S05]  /*11a0*/  @!P1 SEL R3, R7, R8, !P0 ;  /* 0x0000000807039207 */ /* 0x000fca0004000000 */
[--C-:B------:R-:W-:Y:S02]  /*11b0*/  @!P1 IMAD.IADD R6, R6, 0x1, -R3.reuse ;  /* 0x0000000106069824 */ /* 0x100fe400078e0a03 */
[----:B------:R-:W-:Y:S01]  /*11c0*/  @!P1 IMAD R3, R2, R11, R3 ;  /* 0x0000000b02039224 */ /* 0x000fe200078e0203 */
[----:B------:R-:W-:Y:S01]  /*11d0*/  IADD3 R2, PT, PT, -R7, RZ, RZ ;  /* 0x000000ff07027210 */ /* 0x000fe20007ffe1ff */
[----:B------:R-:W-:Y:S02]  /*11e0*/  @!P1 IMAD R5, R6, R9, R7 ;  /* 0x0000000906059224 */ /* 0x000fe400078e0207 */
[----:B------:R-:W-:Y:S02]  /*11f0*/  @!P1 IMAD.MOV.U32 R7, RZ, RZ, R3 ;  /* 0x000000ffff079224 */ /* 0x000fe400078e0003 */
[----:B------:R-:W-:Y:S02]  /*1200*/  IMAD R2, R10, R2, R21 ;  /* 0x000000020a027224 */ /* 0x000fe400078e0215 */
[----:B------:R-:W-:-:S02]  /*1210*/  IMAD R20, R5, R4, R13 ;  /* 0x0000000405147224 */ /* 0x000fc400078e020d */
[----:B------:R-:W-:Y:S02]  /*1220*/  IMAD R21, R7, R10, R2 ;  /* 0x0000000a07157224 */ /* 0x000fe400078e0202 */
.L_x_15:
[----:B------:R-:W1:Y:S01]  /*1230*/  LDCU UR4, c[0x0][0xb30] ;  /* 0x00016600ff0477ac */ /* 0x000e620008000800 */
[----:B------:R-:W2:Y:S08]  /*1240*/  S2UR UR37, SR_CgaCtaId ;  /* 0x00000000002579c3 */ /* 0x000eb00000008800 */
[----:B------:R-:W3:Y:S01]  /*1250*/  LDC R26, c[0x0][0xb24] ;  /* 0x0002c900ff1a7b82 */ /* 0x000ee20000000800 */
[----:B-1----:R-:W-:-:S09]  /*1260*/  UISETP.NE.AND UP1, UPT, UR4, 0x1, UPT ;  /* 0x000000010400788c */ /* 0x002fd2000bf25270 */
[----:B--2---:R-:W-:Y:S05]  /*1270*/  BRA.U UP1, `(.L_x_16) ;  /* 0x0000000101407547 */ /* 0x004fea000b800000 */
[----:B------:R-:W1:Y:S08]  /*1280*/  LDC.64 R4, c[0x0][0xb10] ;  /* 0x0002c400ff047b82 */ /* 0x000e700000000a00 */
[----:B------:R-:W2:Y:S08]  /*1290*/  LDC.64 R2, c[0x0][0xb18] ;  /* 0x0002c600ff027b82 */ /* 0x000eb00000000a00 */
[----:B------:R-:W4:Y:S08]  /*12a0*/  LDC R6, c[0x0][0xb20] ;  /* 0x0002c800ff067b82 */ /* 0x000f300000000800 */
[----:B------:R-:W3:Y:S01]  /*12b0*/  LDC R8, c[0x0][0xb0c] ;  /* 0x0002c300ff087b82 */ /* 0x000ee20000000800 */
[----:B-1----:R-:W-:-:S05]  /*12c0*/  IMAD.HI.U32 R4, R21, R4, RZ ;  /* 0x0000000415047227 */ /* 0x002fca00078e00ff */
[----:B------:R-:W-:Y:S01]  /*12d0*/  SHF.R.U32.HI R4, RZ, R5, R4 ;  /* 0x00000005ff047219 */ /* 0x000fe20000011604 */
[----:B--2---:R-:W-:Y:S01]  /*12e0*/  IMAD.HI.U32 R3, R20, R3, RZ ;  /* 0x0000000314037227 */ /* 0x004fe200078e00ff */
[----:B------:R-:W-:-:S04]  /*12f0*/  ISETP.NE.AND P0, PT, R2, 0x1, PT ;  /* 0x000000010200780c */ /* 0x000fc80003f05270 */
[----:B----4-:R-:W-:-:S04]  /*1300*/  SHF.R.U32.HI R3, RZ, R6, R3 ;  /* 0x00000006ff037219 */ /* 0x010fc80000011603 */
[----:B------:R-:W-:Y:S02]  /*1310*/  SEL R3, R20, R3, !P0 ;  /* 0x0000000314037207 */ /* 0x000fe40004000000 */
[----:B---3--:R-:W-:-:S04]  /*1320*/  ISETP.NE.AND P1, PT, R8, 0x1, PT ;  /* 0x000000010800780c */ /* 0x008fc80003f25270 */
[----:B------:R-:W-:-:S05]  /*1330*/  SEL R4, R21, R4, !P1 ;  /* 0x0000000415047207 */ /* 0x000fca0004800000 */
[----:B------:R-:W-:Y:S02]  /*1340*/  IMAD.IADD R5, R3, 0x1, -R4 ;  /* 0x0000000103057824 */ /* 0x000fe400078e0a04 */
[----:B------:R-:W-:Y:S02]  /*1350*/  IMAD.IADD R3, R4, 0x1, -R3 ;  /* 0x0000000104037824 */ /* 0x000fe400078e0a03 */
[----:B------:R-:W-:Y:S02]  /*1360*/  IMAD R21, R5, R8, R21 ;  /* 0x0000000805157224 */ /* 0x000fe400078e0215 */
[----:B------:R-:W-:-:S07]  /*1370*/  IMAD R20, R3, R2, R20 ;  /* 0x0000000203147224 */ /* 0x000fce00078e0214 */
.L_x_16:
[----:B------:R-:W-:Y:S01]  /*1380*/  BAR.SYNC.DEFER_BLOCKING 0x0 ;  /* 0x0000000000007b1d */ /* 0x000fe20000010000 */
[----:B------:R-:W-:Y:S01]  /*1390*/  UISETP.NE.AND UP1, UPT, UR8, 0x2, UPT ;  /* 0x000000020800788c */ /* 0x000fe2000bf25270 */
[----:B------:R-:W-:Y:S02]  /*13a0*/  ISETP.NE.OR P5, PT, R0, 0x2, !P5 ;  /* 0x000000020000780c */ /* 0x000fe40006fa5670 */
[----:B------:R-:W-:-:S06]  /*13b0*/  LOP3.LUT R2, R80, 0x1f, RZ, 0xc0, !PT ;  /* 0x0000001f50027812 */ /* 0x000fcc00078ec0ff */
[----:B------:R-:W-:Y:S05]  /*13c0*/  BRA.U UP1, `(.L_x_17) ;  /* 0x00000011017c7547 */ /* 0x000fea000b800000 */
[----:B------:R-:W1:Y:S01]  /*13d0*/  LDCU UR13, c[0x0][0x38c] ;  /* 0x00007180ff0d77ac */ /* 0x000e620008000800 */
[----:B------:R-:W2:Y:S01]  /*13e0*/  LDC R9, c[0x0][0x370] ;  /* 0x0000dc00ff097b82 */ /* 0x000ea20000000800 */
[----:B------:R-:W-:Y:S01]  /*13f0*/  PLOP3.LUT P1, PT, PT, PT, UP2, 0x80, 0x8 ;  /* 0x000000000008781c */ /* 0x000fe20003f2f028 */
[----:B------:R-:W-:Y:S01]  /*1400*/  HFMA2 R12, -RZ, RZ, 0, 0 ;  /* 0x00000000ff0c7431 */ /* 0x000fe200000001ff */
[----:B------:R-:W-:Y:S01]  /*1410*/  ISETP.EQ.OR P4, PT, R2, RZ, P5 ;  /* 0x000000ff0200720c */ /* 0x000fe20002f82670 */
[----:B------:R-:W-:Y:S01]  /*1420*/  IMAD.MOV.U32 R15, RZ, RZ, 0x1 ;  /* 0x00000001ff0f7424 */ /* 0x000fe200078e00ff */
[----:B------:R-:W-:Y:S01]  /*1430*/  PLOP3.LUT P1, PT, P1, PT, PT, 0x8, 0x80 ;  /* 0x000000000080781c */ /* 0x000fe20000f2e170 */
[----:B------:R-:W-:Y:S01]  /*1440*/  IMAD.MOV.U32 R14, RZ, RZ, RZ ;  /* 0x000000ffff0e7224 */ /* 0x000fe200078e00ff */
[----:B------:R-:W-:Y:S01]  /*1450*/  MOV R8, 0x1 ;  /* 0x0000000100087802 */ /* 0x000fe20000000f00 */
[----:B------:R-:W4:Y:S01]  /*1460*/  LDC R0, c[0x0][0x374] ;  /* 0x0000dd00ff007b82 */ /* 0x000f220000000800 */
[----:B------:R-:W-:Y:S01]  /*1470*/  IMAD.MOV.U32 R10, RZ, RZ, RZ ;  /* 0x000000ffff0a7224 */ /* 0x000fe200078e00ff */
[----:B------:R-:W2:Y:S01]  /*1480*/  LDCU.64 UR22, c[0x0][0x348] ;  /* 0x00006900ff1677ac */ /* 0x000ea20008000a00 */
[----:B------:R-:W-:Y:S01]  /*1490*/  UMOV UR6, URZ ;  /* 0x000000ff00067c82 */ /* 0x000fe20008000000 */
[----:B-1----:R-:W-:-:S04]  /*14a0*/  UIADD3 UR5, UPT, UPT, UR13, 0x1f, URZ ;  /* 0x0000001f0d057890 */ /* 0x002fc8000fffe0ff */
[----:B------:R-:W-:-:S04]  /*14b0*/  USHF.R.S32.HI UR4, URZ, 0x1f, UR5 ;  /* 0x0000001fff047899 */ /* 0x000fc80008011405 */
[----:B------:R-:W-:-:S04]  /*14c0*/  ULEA.HI UR4, UR4, UR5, URZ, 0x5 ;  /* 0x0000000504047291 */ /* 0x000fc8000f8f28ff */
[----:B------:R-:W-:Y:S02]  /*14d0*/  USHF.R.S32.HI UR15, URZ, 0x5, UR4 ;  /* 0x00000005ff0f7899 */ /* 0x000fe40008011404 */
[----:B------:R-:W-:Y:S02]  /*14e0*/  UIADD3 UR4, UPT, UPT, UR13, -0x1, URZ ;  /* 0xffffffff0d047890 */ /* 0x000fe4000fffe0ff */
[----:B------:R-:W-:Y:S02]  /*14f0*/  UISETP.LT.U32.AND UP0, UPT, UR15, 0x5, UPT ;  /* 0x000000050f00788c */ /* 0x000fe4000bf01070 */
[----:B------:R-:W-:Y:S02]  /*1500*/  UISETP.GE.U32.AND UP1, UPT, UR4, -0x3f, UPT ;  /* 0xffffffc10400788c */ /* 0x000fe4000bf26070 */
[----:B------:R-:W-:Y:S02]  /*1510*/  USEL UR14, UR15, 0x5, UP0 ;  /* 0x000000050f0e7887 */ /* 0x000fe40008000000 */
[----:B------:R-:W-:-:S02]  /*1520*/  UIADD3 UR13, UPT, UPT, UR13, 0x3e, URZ ;  /* 0x0000003e0d0d7890 */ /* 0x000fc4000fffe0ff */
[----:B------:R-:W-:Y:S02]  /*1530*/  UIADD3 UR5, UPT, UPT, UR14, -0x1, URZ ;  /* 0xffffffff0e057890 */ /* 0x000fe4000fffe0ff */
[----:B------:R-:W-:-:S03]  /*1540*/  UIADD3 UR7, UPT, UPT, UR15, -UR14, URZ ;  /* 0x8000000e0f077290 */ /* 0x000fc6000fffe0ff */
[----:B------:R-:W-:-:S04]  /*1550*/  @UP1 UIADD3 UR5, UPT, UPT, UR14, URZ, URZ ;  /* 0x000000ff0e051290 */ /* 0x000fc8000fffe0ff */
[----:B--2---:R-:W-:-:S12]  /*1560*/  UIADD3 UR5, UPT, UPT, UR5, 0x1, URZ ;  /* 0x0000000105057890 */ /* 0x004fd8000fffe0ff */
.L_x_35:
[----:B------:R-:W-:Y:S01]  /*1570*/  UISETP.NE.AND UP0, UPT, UR37, URZ, UPT ;  /* 0x000000ff2500728c */ /* 0x000fe2000bf05270 */
[----:B------:R-:W1:Y:S08]  /*1580*/  S2UR UR37, SR_CgaCtaId ;  /* 0x00000000002579c3 */ /* 0x000e700000008800 */
[----:B------:R-:W-:Y:S05]  /*1590*/  BRA.U UP0, `(.L_x_18) ;  /* 0x0000000100347547 */ /* 0x000fea000b800000 */
[----:B------:R-:W2:Y:S01]  /*15a0*/  S2R R2, SR_CgaCtaId ;  /* 0x0000000000027919 */ /* 0x000ea20000008800 */
[----:B------:R-:W-:-:S04]  /*15b0*/  MOV R3, 0x400 ;  /* 0x0000040000037802 */ /* 0x000fc80000000f00 */
[----:B--2---:R-:W-:Y:S02]  /*15c0*/  LEA R3, R2, R3, 0x18 ;  /* 0x0000000302037211 */ /* 0x004fe400078ec0ff */
[----:B------:R-:W-:-:S03]  /*15d0*/  SHF.L.U32 R2, R8, 0x1f, RZ ;  /* 0x0000001f08027819 */ /* 0x000fc600000006ff */
[----:B------:R-:W-:-:S04]  /*15e0*/  IMAD R3, R10, 0x8, R3 ;  /* 0x000000080a037824 */ /* 0x000fc800078e0203 */
[----:B------:R-:W2:Y:S02]  /*15f0*/  SYNCS.PHASECHK.TRANS64.TRYWAIT P0, [R3+URZ+0x110], R2 ;  /* 0x00011002030075a7 */ /* 0x000ea400080011ff */
[----:B--2---:R-:W-:Y:S05]  /*1600*/  @!P0 BRA `(.L_x_19) ;  /* 0x0000009400fc8947 */ /* 0x004fea0003800000 */
.L_x_168:
[----:B------:R-:W-:Y:S01]  /*1610*/  VIADD R10, R10, 0x1 ;  /* 0x000000010a0a7836 */ /* 0x000fe20000000000 */
[----:B------:R2:W-:Y:S04]  /*1620*/  SYNCS.ARRIVE.TRANS64.A1T0 RZ, [R3+URZ+0x100], RZ ;  /* 0x000100ff03ff79a7 */ /* 0x0005e800081000ff */
[----:B------:R-:W-:-:S04]  /*1630*/  ISETP.NE.AND P0, PT, R10, 0x2, PT ;  /* 0x000000020a00780c */ /* 0x000fc80003f05270 */
[----:B------:R-:W-:Y:S02]  /*1640*/  SEL R10, R10, RZ, P0 ;  /* 0x000000ff0a0a7207 */ /* 0x000fe40000000000 */
[----:B--2---:R-:W-:-:S04]  /*1650*/  SEL R3, RZ, 0x1, P0 ;  /* 0x00000001ff037807 */ /* 0x004fc80000000000 */
[----:B------:R-:W-:-:S07]  /*1660*/  LOP3.LUT R8, R8, R3, RZ, 0x3c, !PT ;  /* 0x0000000308087212 */ /* 0x000fce00078e3cff */
.L_x_18:
[----:B------:R-:W-:Y:S01]  /*1670*/  UMOV UR4, 0x400 ;  /* 0x0000040000047882 */ /* 0x000fe20000000000 */
[----:B------:R-:W-:Y:S01]  /*1680*/  SHF.L.U32 R2, R15, 0x1f, RZ ;  /* 0x0000001f0f027819 */ /* 0x000fe200000006ff */
[----:B-1----:R-:W-:Y:S01]  /*1690*/  ULEA UR4, UR37, UR4, 0x18 ;  /* 0x0000000425047291 */ /* 0x002fe2000f8ec0ff */
[----:B------:R-:W-:Y:S01]  /*16a0*/  R2UR UR35, R21 ;  /* 0x00000000152372ca */ /* 0x000fe200000e0000 */
[----:B------:R-:W-:Y:S01]  /*16b0*/  UISETP.GE.U32.AND UP0, UPT, UR13, 0x3f, UPT ;  /* 0x0000003f0d00788c */ /* 0x000fe2000bf06070 */
[----:B------:R-:W-:Y:S01]  /*16c0*/  R2UR UR11, R20 ;  /* 0x00000000140b72ca */ /* 0x000fe200000e0000 */
[----:B------:R-:W-:Y:S01]  /*16d0*/  ULEA UR8, UR6, UR4, 0x3 ;  /* 0x0000000406087291 */ /* 0x000fe2000f8e18ff */
[----:B------:R-:W-:-:S08]  /*16e0*/  UMOV UR24, URZ ;  /* 0x000000ff00187c82 */ /* 0x000fd00008000000 */
[----:B------:R1:W2:Y:S01]  /*16f0*/  SYNCS.PHASECHK.TRANS64.TRYWAIT P0, [UR8+0x28], R2 ;  /* 0x00002802ff0075a7 */ /* 0x0002a20008001108 */
[----:B------:R-:W-:Y:S02]  /*1700*/  USHF.L.U32 UR35, UR35, 0x7, URZ ;  /* 0x0000000723237899 */ /* 0x000fe400080006ff */
[----:B------:R-:W-:Y:S01]  /*1710*/  USHF.L.U32 UR11, UR11, 0x7, URZ ;  /* 0x000000070b0b7899 */ /* 0x000fe200080006ff */
[----:B------:R-:W-:Y:S11]  /*1720*/  BRA.U !UP0, `(.L_x_20) ;  /* 0x0000000108a47547 */ /* 0x000ff6000b800000 */
[----:B------:R-:W-:Y:S01]  /*1730*/  UMOV UR16, URZ ;  /* 0x000000ff00107c82 */ /* 0x000fe20008000000 */
[----:B------:R-:W-:-:S05]  /*1740*/  UMOV UR17, UR6 ;  /* 0x0000000600117c82 */ /* 0x000fca0008000000 */
.L_x_25:
[----:B-1----:R-:W-:Y:S01]  /*1750*/  ULEA UR33, UR17, UR4, 0x3 ;  /* 0x0000000411217291 */ /* 0x002fe2000f8e18ff */
[----:B--2---:R-:W-:Y:S01]  /*1760*/  @!P5 MOV R3, 0x8000 ;  /* 0x000080000003d802 */ /* 0x004fe20000000f00 */
[----:B--2---:R-:W-:Y:S10]  /*1770*/  @P0 BRA `(.L_x_21) ;  /* 0x00000000000c0947 */ /* 0x004ff40003800000 */
[----:B------:R-:W-:-:S04]  /*1780*/  SHF.L.U32 R5, R15, 0x1f, RZ ;  /* 0x0000001f0f057819 */ /* 0x000fc800000006ff */
[----:B------:R-:W2:Y:S02]  /*1790*/  SYNCS.PHASECHK.TRANS64.TRYWAIT P0, [UR33+0x28], R5 ;  /* 0x00002805ff0075a7 */ /* 0x000ea40008001121 */
[----:B--2---:R-:W-:Y:S05]  /*17a0*/  @!P0 BRA `(.L_x_22) ;  /* 0x0000009400a88947 */ /* 0x004fea0003800000 */
.L_x_21:
[----:B------:R2:W-:Y:S01]  /*17b0*/  @!P5 SYNCS.ARRIVE.TRANS64 RZ, [UR33], R3 ;  /* 0x00000003ffffd9a7 */ /* 0x0005e20008000021 */
[----:B------:R-:W-:Y:S04]  /*17c0*/  BSSY.RECONVERGENT B0, `(.L_x_23) ;  /* 0x0000003000007945 */ /* 0x000fe80003800200 */
[----:B------:R-:W-:Y:S05]  /*17d0*/  @P4 BRA `(.L_x_24) ;  /* 0x0000000000044947 */ /* 0x000fea0003800000 */
[----:B------:R-:W-:Y:S05]  /*17e0*/  BPT.TRAP 0x1 ;  /* 0x000000040000795c */ /* 0x000fea0000300000 */
.L_x_24:
[----:B------:R-:W-:Y:S05]  /*17f0*/  BSYNC.RECONVERGENT B0 ;  /* 0x0000000000007941 */ /* 0x000fea0003800200 */
.L_x_23:
[----:B------:R-:W-:Y:S02]  /*1800*/  UIADD3 UR6, UPT, UPT, UR17, 0x1, URZ ;  /* 0x0000000111067890 */ /* 0x000fe4000fffe0ff */
[----:B------:R-:W-:Y:S02]  /*1810*/  UIADD3 UR26, UP1, UPT, UR22, 0x80, URZ ;  /* 0x00000080161a7890 */ /* 0x000fe4000ff3e0ff */
[----:B------:R-:W-:Y:S02]  /*1820*/  UISETP.NE.AND UP0, UPT, UR6, 0x5, UPT ;  /* 0x000000050600788c */ /* 0x000fe4000bf05270 */
[----:B------:R-:W-:Y:S02]  /*1830*/  USHF.L.U32 UR34, UR16, 0x5, URZ ;  /* 0x0000000510227899 */ /* 0x000fe400080006ff */
[----:B------:R-:W-:Y:S02]  /*1840*/  USEL UR9, URZ, 0x1, UP0 ;  /* 0x00000001ff097887 */ /* 0x000fe40008000000 */
[----:B------:R-:W-:-:S02]  /*1850*/  USEL UR6, UR6, URZ, UP0 ;  /* 0x000000ff06067287 */ /* 0x000fc40008000000 */
[----:B------:R-:W-:Y:S02]  /*1860*/  UIADD3 UR20, UP0, UPT, UR22, 0x180, URZ ;  /* 0x0000018016147890 */ /* 0x000fe4000ff1e0ff */
[----:B------:R-:W-:Y:S01]  /*1870*/  ULEA UR8, UR6, UR4, 0x3 ;  /* 0x0000000406087291 */ /* 0x000fe2000f8e18ff */
[----:B------:R-:W-:Y:S01]  /*1880*/  LOP3.LUT R15, R15, UR9, RZ, 0x3c, !PT ;  /* 0x000000090f0f7c12 */ /* 0x000fe2000f8e3cff */
[----:B------:R-:W-:Y:S02]  /*1890*/  UIADD3.X UR27, UPT, UPT, URZ, UR23, URZ, UP1, !UPT ;  /* 0x00000017ff1b7290 */ /* 0x000fe40008ffe4ff */
[----:B------:R-:W-:Y:S01]  /*18a0*/  UIADD3.X UR21, UPT, UPT, URZ, UR23, URZ, UP0, !UPT ;  /* 0x00000017ff157290 */ /* 0x000fe200087fe4ff */
[----:B-1----:R-:W-:Y:S01]  /*18b0*/  SHF.L.U32 R2, R15, 0x1f, RZ ;  /* 0x0000001f0f027819 */ /* 0x002fe200000006ff */
[----:B------:R-:W-:Y:S01]  /*18c0*/  UMOV UR18, 0x0 ;  /* 0x0000000000127882 */ /* 0x000fe20000000000 */
[----:B------:R-:W-:Y:S01]  /*18d0*/  UMOV UR19, 0x10000000 ;  /* 0x1000000000137882 */ /* 0x000fe20000000000 */
[----:B------:R-:W-:Y:S01]  /*18e0*/  UMOV UR12, UR36 ;  /* 0x00000024000c7c82 */ /* 0x000fe20008000000 */
[----:B------:R1:W1:Y:S01]  /*18f0*/  SYNCS.PHASECHK.TRANS64.TRYWAIT P0, [UR8+0x28], R2 ;  /* 0x00002802ff0075a7 */ /* 0x0002620008001108 */
[----:B------:R-:W-:Y:S01]  /*1900*/  ULEA UR8, UR17, UR4, 0xe ;  /* 0x0000000411087291 */ /* 0x000fe2000f8e70ff */
[----:B------:R-:W-:Y:S01]  /*1910*/  UMOV UR9, UR33 ;  /* 0x0000002100097c82 */ /* 0x000fe20008000000 */
[----:B------:R-:W-:-:S02]  /*1920*/  UMOV UR10, UR34 ;  /* 0x00000022000a7c82 */ /* 0x000fc40008000000 */
[----:B------:R-:W-:Y:S02]  /*1930*/  UIADD3 UR32, UPT, UPT, UR8, 0x8400, URZ ;  /* 0x0000840008207890 */ /* 0x000fe4000fffe0ff */
[----:B------:R-:W-:Y:S02]  /*1940*/  UIADD3 UR8, UPT, UPT, UR8, 0x1c400, URZ ;  /* 0x0001c40008087890 */ /* 0x000fe4000fffe0ff */
[----:B------:R-:W-:Y:S01]  /*1950*/  UIADD3 UR16, UPT, UPT, UR16, 0x1, URZ ;  /* 0x0000000110107890 */ /* 0x000fe2000fffe0ff */
[----:B------:R-:W-:Y:S01]  /*1960*/  UMOV UR24, UR5 ;  /* 0x0000000500187c82 */ /* 0x000fe20008000000 */
[----:B------:R-:W-:Y:S02]  /*1970*/  UMOV UR17, UR6 ;  /* 0x0000000600117c82 */ /* 0x000fe40008000000 */
[----:B------:R-:W-:Y:S01]  /*1980*/  UISETP.NE.AND UP0, UPT, UR16, UR5, UPT ;  /* 0x000000051000728c */ /* 0x000fe2000bf05270 */
[----:B------:R1:W-:Y:S02]  /*1990*/  UTMALDG.3D [UR32], [UR26], desc[UR18] ;  /* 0x000012201a0075b4 */ /* 0x0003e40008011000 */
[----:B------:R1:W-:Y:S06]  /*19a0*/  UTMALDG.3D [UR8], [UR20], desc[UR18] ;  /* 0x00001208140075b4 */ /* 0x0003ec0008011000 */
[----:B------:R-:W-:Y:S05]  /*19b0*/  BRA.U UP0, `(.L_x_25) ;  /* 0xfffffffd00647547 */ /* 0x000fea000b83ffff */
.L_x_20:
[----:B-1----:R-:W-:Y:S01]  /*19c0*/  ULEA UR8, UR6, UR4, 0x3 ;  /* 0x0000000406087291 */ /* 0x002fe2000f8e18ff */
[----:B------:R-:W-:Y:S01]  /*19d0*/  SHF.L.U32 R2, R15, 0x1f, RZ ;  /* 0x0000001f0f027819 */ /* 0x000fe200000006ff */
[----:B------:R-:W-:Y:S01]  /*19e0*/  @!P1 SYNCS.ARRIVE.TRANS64.A1T0 RZ, [UR4+0x98], RZ ;  /* 0x000098ffffff99a7 */ /* 0x000fe20008100004 */
[----:B------:R-:W-:-:S06]  /*19f0*/  UISETP.GT.AND UP0, UPT, UR15, UR14, UPT ;  /* 0x0000000e0f00728c */ /* 0x000fcc000bf04270 */
[----:B--2---:R1:W2:Y:S03]  /*1a00*/  SYNCS.PHASECHK.TRANS64.TRYWAIT P0, [UR8+0x28], R2 ;  /* 0x00002802ff0075a7 */ /* 0x0042a60008001108 */
[----:B------:R-:W-:Y:S05]  /*1a10*/  BRA.U !UP0, `(.L_x_26) ;  /* 0x0000000108a87547 */ /* 0x000fea000b800000 */
[----:B------:R-:W-:Y:S01]  /*1a20*/  UIADD3 UR21, UPT, UPT, UR7, UR24, URZ ;  /* 0x0000001807157290 */ /* 0x000fe2000fffe0ff */
[----:B------:R-:W-:-:S11]  /*1a30*/  UMOV UR25, UR6 ;  /* 0x0000000600197c82 */ /* 0x000fd60008000000 */
.L_x_31:
[----:B-1----:R-:W-:Y:S01]  /*1a40*/  ULEA UR17, UR25, UR4, 0x3 ;  /* 0x0000000419117291 */ /* 0x002fe2000f8e18ff */
[----:B--2---:R-:W-:Y:S01]  /*1a50*/  @!P5 MOV R3, 0x8000 ;  /* 0x000080000003d802 */ /* 0x004fe20000000f00 */
[----:B--2---:R-:W-:Y:S10]  /*1a60*/  @P0 BRA `(.L_x_27) ;  /* 0x00000000000c0947 */ /* 0x004ff40003800000 */
[----:B------:R-:W-:-:S04]  /*1a70*/  SHF.L.U32 R5, R15, 0x1f, RZ ;  /* 0x0000001f0f057819 */ /* 0x000fc800000006ff */
[----:B------:R-:W2:Y:S02]  /*1a80*/  SYNCS.PHASECHK.TRANS64.TRYWAIT P0, [UR17+0x28], R5 ;  /* 0x00002805ff0075a7 */ /* 0x000ea40008001111 */
[----:B--2---:R-:W-:Y:S05]  /*1a90*/  @!P0 BRA `(.L_x_28) ;  /* 0x0000009400048947 */ /* 0x004fea0003800000 */
.L_x_27:
[----:B------:R2:W-:Y:S01]  /*1aa0*/  @!P5 SYNCS.ARRIVE.TRANS64 RZ, [UR17], R3 ;  /* 0x00000003ffffd9a7 */ /* 0x0005e20008000011 */
[----:B------:R-:W-:Y:S04]  /*1ab0*/  BSSY.RECONVERGENT B0, `(.L_x_29) ;  /* 0x0000003000007945 */ /* 0x000fe80003800200 */
[----:B------:R-:W-:Y:S05]  /*1ac0*/  @P4 BRA `(.L_x_30) ;  /* 0x0000000000044947 */ /* 0x000fea0003800000 */
[----:B------:R-:W-:Y:S05]  /*1ad0*/  BPT.TRAP 0x1 ;  /* 0x000000040000795c */ /* 0x000fea0000300000 */
.L_x_30:
[----:B------:R-:W-:Y:S05]  /*1ae0*/  BSYNC.RECONVERGENT B0 ;  /* 0x0000000000007941 */ /* 0x000fea0003800200 */
.L_x_29:
        /* <DEDUP_REMOVED lines=20> */
[----:B------:R-:W-:Y:S01]  /*1c30*/  UIADD3 UR8, UPT, UPT, UR8, 0x1c400, URZ ;  /* 0x0001c40008087890 */ /* 0x000fe2000fffe0ff */
[----:B------:R-:W-:Y:S01]  /*1c40*/  UMOV UR9, UR17 ;  /* 0x0000001100097c82 */ /* 0x000fe20008000000 */
[----:B------:R-:W-:Y:S01]  /*1c50*/  UMOV UR10, UR18 ;  /* 0x00000012000a7c82 */ /* 0x000fe20008000000 */
[----:B------:R-:W-:Y:S01]  /*1c60*/  UIADD3 UR24, UPT, UPT, UR24, 0x1, URZ ;  /* 0x0000000118187890 */ /* 0x000fe2000fffe0ff */
[----:B------:R-:W-:-:S03]  /*1c70*/  UMOV UR25, UR6 ;  /* 0x0000000600197c82 */ /* 0x000fc60008000000 */
[----:B------:R1:W-:Y:S01]  /*1c80*/  UTMALDG.3D [UR16], [UR30], desc[UR26] ;  /* 0x00001a101e0075b4 */ /* 0x0003e20008011000 */
[----:B------:R-:W-:Y:S01]  /*1c90*/  UISETP.NE.AND UP0, UPT, UR24, UR21, UPT ;  /* 0x000000151800728c */ /* 0x000fe2000bf05270 */
[----:B------:R1:W-:Y:S08]  /*1ca0*/  UTMALDG.3D [UR8], [UR28], desc[UR26] ;  /* 0x00001a081c0075b4 */ /* 0x0003f00008011000 */
[----:B------:R-:W-:Y:S05]  /*1cb0*/  BRA.U UP0, `(.L_x_31) ;  /* 0xfffffffd00607547 */ /* 0x000fea000b83ffff */
.L_x_26:
[----:B-1----:R-:W-:Y:S01]  /*1cc0*/  LEA R2, R14, UR4, 0x3 ;  /* 0x000000040e027c11 */ /* 0x002fe2000f8e18ff */
[----:B------:R-:W-:Y:S01]  /*1cd0*/  NOP ;  /* 0x0000000000007918 */ /* 0x000fe20000000000 */
[----:B--2---:R-:W-:Y:S02]  /*1ce0*/  SHF.L.U32 R3, R12, 0x1f, RZ ;  /* 0x0000001f0c037819 */ /* 0x004fe400000006ff */
[----:B------:R-:W-:Y:S02]  /*1cf0*/  LEA R4, R14, UR4, 0x4 ;  /* 0x000000040e047c11 */ /* 0x000fe4000f8e20ff */
[----:B------:R-:W1:Y:S02]  /*1d00*/  SYNCS.PHASECHK.TRANS64.TRYWAIT P0, [R2+URZ+0xa0], R3 ;  /* 0x0000a003020075a7 */ /* 0x000e6400080011ff */
[----:B-1----:R-:W-:Y:S05]  /*1d10*/  @!P0 BRA `(.L_x_32) ;  /* 0x00000090007c8947 */ /* 0x002fea0003800000 */
.L_x_171:
[----:B------:R-:W2:Y:S01]  /*1d20*/  LDS.128 R4, [R4+0x130] ;  /* 0x0001300004047984 */ /* 0x000ea20000000c00 */
[----:B---3--:R-:W-:Y:S01]  /*1d30*/  ISETP.GE.AND P0, PT, R26, 0x1, PT ;  /* 0x000000011a00780c */ /* 0x008fe20003f06270 */
[----:B-1----:R-:W-:Y:S01]  /*1d40*/  VIADD R2, R2, 0xb0 ;  /* 0x000000b002027836 */ /* 0x002fe20000000000 */
[----:B------:R-:W-:Y:S01]  /*1d50*/  @!PT LDS RZ, [RZ] ;  /* 0x00000000fffff984 */ /* 0x000fe20000000800 */
[----:B------:R-:W-:Y:S01]  /*1d60*/  @!PT LDS RZ, [RZ] ;  /* 0x00000000fffff984 */ /* 0x000fe20000000800 */
[----:B------:R-:W-:Y:S01]  /*1d70*/  @!PT LDS RZ, [RZ] ;  /* 0x00000000fffff984 */ /* 0x000fe20000000800 */
[----:B------:R-:W-:Y:S01]  /*1d80*/  @!PT LDS RZ, [RZ] ;  /* 0x00000000fffff984 */ /* 0x000fe20000000800 */
[----:B------:R1:W-:Y:S06]  /*1d90*/  MEMBAR.ALL.CTA ;  /* 0x0000000000007992 */ /* 0x0003ec0000008000 */
[----:B-1----:R-:W1:Y:S01]  /*1da0*/  FENCE.VIEW.ASYNC.S ;  /* 0x00000000000073c6 */ /* 0x002e620000000000 */
[----:B------:R-:W-:-:S04]  /*1db0*/  PRMT R2, RZ, 0x654, R2 ;  /* 0x00000654ff027816 */ /* 0x000fc80000000002 */
[----:B-1----:R1:W-:Y:S01]  /*1dc0*/  SYNCS.ARRIVE.TRANS64.RED.A1T0 RZ, [R2+URZ], RZ ;  /* 0x000000ff02ff79a7 */ /* 0x0023e200081004ff */
[----:B--2---:R-:W-:-:S13]  /*1dd0*/  LOP3.LUT P2, RZ, R6, 0x1, RZ, 0xc0, !PT ;  /* 0x0000000106ff7812 */ /* 0x004fda000784c0ff */
[----:B------:R-:W-:Y:S01]  /*1de0*/  @P2 SHF.R.U32.HI R3, RZ, 0x10, R5 ;  /* 0x00000010ff032819 */ /* 0x000fe20000011605 */
[----:B------:R-:W-:Y:S01]  /*1df0*/  VOTEU.ANY UP0, P2 ;  /* 0x0000000000ff7886 */ /* 0x000fe20001000100 */
[----:B------:R-:W-:Y:S02]  /*1e00*/  @P2 MOV R13, R4 ;  /* 0x00000004000d2202 */ /* 0x000fe40000000f00 */
[----:B------:R-:W-:Y:S02]  /*1e10*/  @P2 R2UR.BROADCAST UR8, R3 ;  /* 0x00000000030822ca */ /* 0x000fe400008e0000 */
[----:B------:R-:W-:-:S11]  /*1e20*/  @P2 LOP3.LUT R11, R5, 0xffff, RZ, 0xc0, !PT ;  /* 0x0000ffff050b2812 */ /* 0x000fd600078ec0ff */
[----:B------:R-:W-:Y:S01]  /*1e30*/  @UP0 UMOV UR36, UR8 ;  /* 0x0000000800240c82 */ /* 0x000fe20008000000 */
[----:B-1----:R-:W-:Y:S05]  /*1e40*/  @!P0 BRA `(.L_x_33) ;  /* 0x0000000000b88947 */ /* 0x002fea0003800000 */
[----:B------:R-:W4:Y:S01]  /*1e50*/  LDC.64 R4, c[0x0][0xb18] ;  /* 0x0002c600ff047b82 */ /* 0x000f220000000a00 */
[----:B------:R-:W-:-:S07]  /*1e60*/  ISETP.NE.AND P3, PT, R26, 0x1, PT ;  /* 0x000000011a00780c */ /* 0x000fce0003f65270 */
[----:B------:R-:W1:Y:S08]  /*1e70*/  LDC.64 R6, c[0x0][0xb10] ;  /* 0x0002c400ff067b82 */ /* 0x000e700000000a00 */
[----:B------:R-:W2:Y:S08]  /*1e80*/  LDC R16, c[0x0][0xb20] ;  /* 0x0002c800ff107b82 */ /* 0x000eb00000000800 */
[----:B------:R-:W3:Y:S01]  /*1e90*/  LDC R18, c[0x0][0xb0c] ;  /* 0x0002c300ff127b82 */ /* 0x000ee20000000800 */
[----:B----4-:R-:W-:Y:S01]  /*1ea0*/  IMAD.HI.U32 R17, R0, R5, RZ ;  /* 0x0000000500117227 */ /* 0x010fe200078e00ff */
[----:B------:R-:W-:-:S03]  /*1eb0*/  ISETP.NE.AND P0, PT, R4, 0x1, PT ;  /* 0x000000010400780c */ /* 0x000fc60003f05270 */
[----:B------:R-:W-:-:S03]  /*1ec0*/  IMAD.HI.U32 R5, R11, R5, RZ ;  /* 0x000000050b057227 */ /* 0x000fc600078e00ff */
[----:B------:R-:W4:Y:S01]  /*1ed0*/  LDC.64 R2, c[0x0][0xb28] ;  /* 0x0002ca00ff027b82 */ /* 0x000f220000000a00 */
[----:B-1----:R-:W-:-:S04]  /*1ee0*/  IMAD.HI.U32 R20, R9, R6, RZ ;  /* 0x0000000609147227 */ /* 0x002fc800078e00ff */
[----:B------:R-:W-:Y:S01]  /*1ef0*/  IMAD.HI.U32 R22, R13, R6, RZ ;  /* 0x000000060d167227 */ /* 0x000fe200078e00ff */
[----:B------:R-:W-:Y:S02]  /*1f00*/  SHF.R.U32.HI R20, RZ, R7, R20 ;  /* 0x00000007ff147219 */ /* 0x000fe40000011614 */
[-C--:B--2---:R-:W-:Y:S02]  /*1f10*/  SHF.R.U32.HI R17, RZ, R16.reuse, R17 ;  /* 0x00000010ff117219 */ /* 0x084fe40000011611 */
[----:B------:R-:W-:Y:S02]  /*1f20*/  SHF.R.U32.HI R16, RZ, R16, R5 ;  /* 0x00000010ff107219 */ /* 0x000fe40000011605 */
[----:B------:R-:W-:Y:S02]  /*1f30*/  SEL R17, R0, R17, !P0 ;  /* 0x0000001100117207 */ /* 0x000fe40004000000 */
[----:B------:R-:W-:Y:S02]  /*1f40*/  SHF.R.U32.HI R22, RZ, R7, R22 ;  /* 0x00000007ff167219 */ /* 0x000fe40000011616 */
[----:B---3--:R-:W-:-:S02]  /*1f50*/  ISETP.NE.AND P1, PT, R18, 0x1, PT ;  /* 0x000000011200780c */ /* 0x008fc40003f25270 */
[----:B------:R-:W-:Y:S02]  /*1f60*/  SEL R5, R11, R16, !P0 ;  /* 0x000000100b057207 */ /* 0x000fe40004000000 */
[----:B------:R-:W-:Y:S02]  /*1f70*/  SEL R19, R9, R20, !P1 ;  /* 0x0000001409137207 */ /* 0x000fe40004800000 */
[----:B------:R-:W-:Y:S01]  /*1f80*/  SEL R7, R13, R22, !P1 ;  /* 0x000000160d077207 */ /* 0x000fe20004800000 */
[----:B----4-:R-:W-:-:S04]  /*1f90*/  IMAD.HI.U32 R20, R17, R2, RZ ;  /* 0x0000000211147227 */ /* 0x010fc800078e00ff */
[----:B------:R-:W-:Y:S01]  /*1fa0*/  IMAD.HI.U32 R6, R19, R2, RZ ;  /* 0x0000000213067227 */ /* 0x000fe200078e00ff */
[----:B------:R-:W-:-:S04]  /*1fb0*/  @P3 SHF.R.U32.HI R17, RZ, R3, R20 ;  /* 0x00000003ff113219 */ /* 0x000fc80000011614 */
        /* <DEDUP_REMOVED lines=8> */
[----:B------:R-:W-:-:S04]  /*2040*/  @!P0 IMAD.HI.U32 R16, R7, R2, RZ ;  /* 0x0000000207108227 */ /* 0x000fc800078e00ff */
[----:B------:R-:W-:Y:S01]  /*2050*/  IMAD.MOV R2, RZ, RZ, -R6 ;  /* 0x000000ffff027224 */ /* 0x000fe200078e0a06 */
[----:B------:R-:W-:-:S03]  /*2060*/  @!P0 SHF.R.U32.HI R16, RZ, R3, R16 ;  /* 0x00000003ff108219 */ /* 0x000fc60000011610 */
[----:B------:R-:W-:Y:S01]  /*2070*/  IMAD R2, R26, R2, R5 ;  /* 0x000000021a027224 */ /* 0x000fe200078e0205 */
[----:B------:R-:W-:Y:S02]  /*2080*/  @!P0 SEL R3, R7, R16, !P3 ;  /* 0x0000001007038207 */ /* 0x000fe40005800000 */
[----:B------:R-:W-:-:S03]  /*2090*/  IADD3 R16, PT, PT, -R5, RZ, RZ ;  /* 0x000000ff05107210 */ /* 0x000fc60007ffe1ff */
[--C-:B------:R-:W-:Y:S02]  /*20a0*/  @!P0 IMAD.IADD R6, R6, 0x1, -R3.reuse ;  /* 0x0000000106068824 */ /* 0x100fe400078e0a03 */
[----:B------:R-:W-:Y:S01]  /*20b0*/  @!P0 IMAD R3, R2, R19, R3 ;  /* 0x0000001302038224 */ /* 0x000fe200078e0203 */
[----:B------:R-:W-:Y:S01]  /*20c0*/  IADD3 R2, PT, PT, -R7, RZ, RZ ;  /* 0x000000ff07027210 */ /* 0x000fe20007ffe1ff */
[----:B------:R-:W-:Y:S02]  /*20d0*/  @!P0 IMAD R5, R26, R6, R7 ;  /* 0x000000061a058224 */ /* 0x000fe400078e0207 */
[----:B------:R-:W-:Y:S02]  /*20e0*/  IMAD R11, R4, R16, R11 ;  /* 0x00000010040b7224 */ /* 0x000fe400078e020b */
[----:B------:R-:W-:Y:S02]  /*20f0*/  @!P0 IMAD.MOV.U32 R7, RZ, RZ, R3 ;  /* 0x000000ffff078224 */ /* 0x000fe400078e0003 */
[----:B------:R-:W-:-:S02]  /*2100*/  IMAD R2, R18, R2, R13 ;  /* 0x0000000212027224 */ /* 0x000fc400078e020d */
[----:B------:R-:W-:Y:S02]  /*2110*/  IMAD R11, R5, R4, R11 ;  /* 0x00000004050b7224 */ /* 0x000fe400078e020b */
[----:B------:R-:W-:Y:S02]  /*2120*/  IMAD R13, R7, R18, R2 ;  /* 0x00000012070d7224 */ /* 0x000fe400078e0202 */
.L_x_33:
[----:B------:R-:W1:Y:S02]  /*2130*/  LDCU UR8, c[0x0][0xb30] ;  /* 0x00016600ff0877ac */ /* 0x000e640008000800 */
[----:B-1----:R-:W-:-:S09]  /*2140*/  UISETP.NE.AND UP0, UPT, UR8, 0x1, UPT ;  /* 0x000000010800788c */ /* 0x002fd2000bf05270 */
[----:B------:R-:W-:Y:S05]  /*2150*/  BRA.U UP0, `(.L_x_34) ;  /* 0x0000000100407547 */ /* 0x000fea000b800000 */
[----:B------:R-:W1:Y:S08]  /*2160*/  LDC.64 R4, c[0x0][0xb10] ;  /* 0x0002c400ff047b82 */ /* 0x000e700000000a00 */
[----:B------:R-:W2:Y:S08]  /*2170*/  LDC.64 R2, c[0x0][0xb18] ;  /* 0x0002c600ff027b82 */ /* 0x000eb00000000a00 */
[----:B------:R-:W3:Y:S08]  /*2180*/  LDC R6, c[0x0][0xb20] ;  /* 0x0002c800ff067b82 */ /* 0x000ef00000000800 */
[----:B------:R-:W4:Y:S01]  /*2190*/  LDC R16, c[0x0][0xb0c] ;  /* 0x0002c300ff107b82 */ /* 0x000f220000000800 */
[----:B-1----:R-:W-:-:S05]  /*21a0*/  IMAD.HI.U32 R4, R13, R4, RZ ;  /* 0x000000040d047227 */ /* 0x002fca00078e00ff */
[----:B------:R-:W-:Y:S01]  /*21b0*/  SHF.R.U32.HI R4, RZ, R5, R4 ;  /* 0x00000005ff047219 */ /* 0x000fe20000011604 */
[----:B--2---:R-:W-:Y:S01]  /*21c0*/  IMAD.HI.U32 R3, R11, R3, RZ ;  /* 0x000000030b037227 */ /* 0x004fe200078e00ff */
[----:B------:R-:W-:-:S04]  /*21d0*/  ISETP.NE.AND P0, PT, R2, 0x1, PT ;  /* 0x000000010200780c */ /* 0x000fc80003f05270 */
[----:B---3--:R-:W-:-:S04]  /*21e0*/  SHF.R.U32.HI R6, RZ, R6, R3 ;  /* 0x00000006ff067219 */ /* 0x008fc80000011603 */
[----:B------:R-:W-:Y:S02]  /*21f0*/  SEL R3, R11, R6, !P0 ;  /* 0x000000060b037207 */ /* 0x000fe40004000000 */
[----:B----4-:R-:W-:-:S04]  /*2200*/  ISETP.NE.AND P1, PT, R16, 0x1, PT ;  /* 0x000000011000780c */ /* 0x010fc80003f25270 */
[----:B------:R-:W-:-:S05]  /*2210*/  SEL R4, R13, R4, !P1 ;  /* 0x000000040d047207 */ /* 0x000fca0004800000 */
[----:B------:R-:W-:Y:S02]  /*2220*/  IMAD.IADD R5, R3, 0x1, -R4 ;  /* 0x0000000103057824 */ /* 0x000fe400078e0a04 */
[----:B------:R-:W-:Y:S02]  /*2230*/  IMAD.IADD R3, R4, 0x1, -R3 ;  /* 0x0000000104037824 */ /* 0x000fe400078e0a03 */
[----:B------:R-:W-:Y:S02]  /*2240*/  IMAD R13, R5, R16, R13 ;  /* 0x00000010050d7224 */ /* 0x000fe400078e020d */
[----:B------:R-:W-:-:S07]  /*2250*/  IMAD R11, R3, R2, R11 ;  /* 0x00000002030b7224 */ /* 0x000fce00078e020b */
.L_x_34:
[----:B------:R-:W-:Y:S01]  /*2260*/  VIADD R14, R14, 0x1 ;  /* 0x000000010e0e7836 */ /* 0x000fe20000000000 */
[----:B------:R-:W-:Y:S01]  /*2270*/  PLOP3.LUT P1, PT, PT, PT, PT, 0x80, 0x8 ;  /* 0x000000000008781c */ /* 0x000fe20003f2f070 */
[----:B------:R-:W-:Y:S02]  /*2280*/  IMAD.IADD R21, R13, 0x1, R68 ;  /* 0x000000010d157824 */ /* 0x000fe400078e0244 */
[----:B------:R-:W-:Y:S01]  /*2290*/  IMAD.IADD R20, R11, 0x1, R66 ;  /* 0x000000010b147824 */ /* 0x000fe200078e0242 */
[----:B------:R-:W-:-:S04]  /*22a0*/  ISETP.NE.AND P0, PT, R14, 0x2, PT ;  /* 0x000000020e00780c */ /* 0x000fc80003f05270 */
[----:B------:R-:W-:Y:S02]  /*22b0*/  SEL R3, RZ, 0x1, P0 ;  /* 0x00000001ff037807 */ /* 0x000fe40000000000 */
[----:B------:R-:W-:Y:S02]  /*22c0*/  SEL R14, R14, RZ, P0 ;  /* 0x000000ff0e0e7207 */ /* 0x000fe40000000000 */
[----:B------:R-:W-:Y:S01]  /*22d0*/  LOP3.LUT R12, R12, R3, RZ, 0x3c, !PT ;  /* 0x000000030c0c7212 */ /* 0x000fe200078e3cff */
[----:B------:R-:W-:Y:S06]  /*22e0*/  @P2 BRA `(.L_x_35) ;  /* 0xfffffff000a02947 */ /* 0x000fec000383ffff */
[----:B------:R-:W-:Y:S01]  /*22f0*/  UIADD3 UR4, UPT, UPT, UR4, 0x28, URZ ;  /* 0x0000002804047890 */ /* 0x000fe2000fffe0ff */
[----:B------:R-:W-:-:S03]  /*2300*/  SHF.L.U32 R3, R15, 0x1f, RZ ;  /* 0x0000001f0f037819 */ /* 0x000fc600000006ff */
[----:B------:R-:W-:-:S09]  /*2310*/  ULEA UR5, UR6, UR4, 0x3 ;  /* 0x0000000406057291 */ /* 0x000fd2000f8e18ff */
[----:B------:R-:W1:Y:S02]  /*2320*/  SYNCS.PHASECHK.TRANS64.TRYWAIT P0, [UR5], R3 ;  /* 0x00000003ff0075a7 */ /* 0x000e640008001105 */
[----:B-1----:R-:W-:Y:S05]  /*2330*/  @!P0 BRA `(.L_x_36) ;  /* 0x0000008c00088947 */ /* 0x002fea0003800000 */
.L_x_173:
[----:B------:R-:W-:-:S04]  /*2340*/  UIADD3 UR6, UPT, UPT, UR6, 0x1, URZ ;  /* 0x0000000106067890 */ /* 0x000fc8000fffe0ff */
[----:B------:R-:W-:-:S04]  /*2350*/  UISETP.NE.AND UP0, UPT, UR6, 0x5, UPT ;  /* 0x000000050600788c */ /* 0x000fc8000bf05270 */
[----:B------:R-:W-:Y:S02]  /*2360*/  USEL UR7, URZ, 0x1, UP0 ;  /* 0x00000001ff077887 */ /* 0x000fe40008000000 */
[----:B------:R-:W-:-:S04]  /*2370*/  USEL UR6, UR6, URZ, UP0 ;  /* 0x000000ff06067287 */ /* 0x000fc80008000000 */
[----:B------:R-:W-:Y:S01]  /*2380*/  ULEA UR5, UR6, UR4, 0x3 ;  /* 0x0000000406057291 */ /* 0x000fe2000f8e18ff */
[----:B------:R-:W-:-:S04]  /*2390*/  LOP3.LUT R2, R15, UR7, RZ, 0x3c, !PT ;  /* 0x000000070f027c12 */ /* 0x000fc8000f8e3cff */
[----:B-1----:R-:W-:-:S04]  /*23a0*/  SHF.L.U32 R3, R2, 0x1f, RZ ;  /* 0x0000001f02037819 */ /* 0x002fc800000006ff */
[----:B------:R-:W1:Y:S02]  /*23b0*/  SYNCS.PHASECHK.TRANS64.TRYWAIT P0, [UR5], R3 ;  /* 0x00000003ff0075a7 */ /* 0x000e640008001105 */
[----:B-1----:R-:W-:Y:S05]  /*23c0*/  @!P0 BRA `(.L_x_37) ;  /* 0x0000008800fc8947 */ /* 0x002fea0003800000 */
.L_x_175:
        /* <DEDUP_REMOVED lines=9> */
.L_x_177:
        /* <DEDUP_REMOVED lines=9> */
.L_x_179:
[----:B------:R-:W-:-:S04]  /*24f0*/  UIADD3 UR6, UPT, UPT, UR6, 0x1, URZ ;  /* 0x0000000106067890 */ /* 0x000fc8000fffe0ff */
[----:B------:R-:W-:-:S04]  /*2500*/  UISETP.NE.AND UP0, UPT, UR6, 0x5, UPT ;  /* 0x000000050600788c */ /* 0x000fc8000bf05270 */
[----:B------:R-:W-:Y:S02]  /*2510*/  USEL UR5, URZ, 0x1, UP0 ;  /* 0x00000001ff057887 */ /* 0x000fe40008000000 */
[----:B------:R-:W-:-:S04]  /*2520*/  USEL UR6, UR6, URZ, UP0 ;  /* 0x000000ff06067287 */ /* 0x000fc80008000000 */
[----:B------:R-:W-:Y:S01]  /*2530*/  ULEA UR6, UR6, UR4, 0x3 ;  /* 0x0000000406067291 */ /* 0x000fe2000f8e18ff */
[----:B-1----:R-:W-:-:S04]  /*2540*/  LOP3.LUT R3, R2, UR5, RZ, 0x3c, !PT ;  /* 0x0000000502037c12 */ /* 0x002fc8000f8e3cff */
[----:B------:R-:W-:Y:S01]  /*2550*/  SHF.L.U32 R3, R3, 0x1f, RZ ;  /* 0x0000001f03037819 */ /* 0x000fe200000006ff */
[----:B----4-:R-:W-:-:S07]  /*2560*/  IMAD.U32 R0, RZ, RZ, UR6 ;  /* 0x00000006ff007e24 */ /* 0x010fce000f8e00ff */
.L_x_40:
[----:B-1----:R1:W2:Y:S02]  /*2570*/  SYNCS.PHASECHK.TRANS64.TRYWAIT P0, [R0+URZ], R3 ;  /* 0x00000003000075a7 */ /* 0x0022a400080011ff */
[----:B--2---:R-:W-:Y:S05]  /*2580*/  @!P0 NANOSLEEP.SYNCS 0x989680 ;  /* 0x009896800000895d */ /* 0x004fea0003900000 */
[----:B------:R-:W2:Y:S02]  /*2590*/  @!P0 SYNCS.PHASECHK.TRANS64 P0, [R0+URZ], R3 ;  /* 0x00000003000085a7 */ /* 0x000ea400080010ff */
[----:B--2---:R-:W-:Y:S05]  /*25a0*/  @P0 EXIT ;  /* 0x000000000000094d */ /* 0x004fea0003800000 */
[----:B------:R-:W-:Y:S05]  /*25b0*/  BRA `(.L_x_40) ;  /* 0xfffffffc00ec7947 */ /* 0x000fea000383ffff */
.L_x_17:
[----:B------:R-:W-:-:S04]  /*25c0*/  UISETP.NE.AND UP1, UPT, UR37, URZ, UPT ;  /* 0x000000ff2500728c */ /* 0x000fc8000bf25270 */
[----:B------:R-:W-:-:S09]  /*25d0*/  UISETP.NE.OR UP1, UPT, UR8, 0x1, UP1 ;  /* 0x000000010800788c */ /* 0x000fd20008f25670 */
[----:B------:R-:W-:Y:S05]  /*25e0*/  BRA.U UP1, `(.L_x_41) ;  /* 0x0000000501487547 */ /* 0x000fea000b800000 */
[----:B------:R-:W-:Y:S01]  /*25f0*/  ISETP.NE.AND P2, PT, R2, RZ, PT ;  /* 0x000000ff0200720c */ /* 0x000fe20003f45270 */
[----:B------:R-:W-:Y:S01]  /*2600*/  IMAD.MOV.U32 R12, RZ, RZ, 0x1 ;  /* 0x00000001ff0c7424 */ /* 0x000fe200078e00ff */
[----:B------:R-:W-:Y:S02]  /*2610*/  CS2R R10, SRZ ;  /* 0x00000000000a7805 */ /* 0x000fe4000001ff00 */
[----:B------:R-:W-:Y:S01]  /*2620*/  CS2R R8, SRZ ;  /* 0x0000000000087805 */ /* 0x000fe2000001ff00 */
[----:B------:R-:W-:Y:S01]  /*2630*/  UMOV UR4, 0x400 ;  /* 0x0000040000047882 */ /* 0x000fe20000000000 */
[----:B------:R-:W-:Y:S01]  /*2640*/  UMOV UR6, URZ ;  /* 0x000000ff00067c82 */ /* 0x000fe20008000000 */
[----:B------:R-:W-:-:S12]  /*2650*/  ULEA UR37, UR37, UR4, 0x18 ;  /* 0x0000000425257291 */ /* 0x000fd8000f8ec0ff */
.L_x_45:
[----:B------:R-:W-:Y:S02]  /*2660*/  LEA R0, R8, UR37, 0x3 ;  /* 0x0000002508007c11 */ /* 0x000fe4000f8e18ff */
[----:B------:R-:W-:-:S03]  /*2670*/  SHF.L.U32 R5, R9, 0x1f, RZ ;  /* 0x0000001f09057819 */ /* 0x000fc600000006ff */
[----:B------:R-:W-:Y:S01]  /*2680*/  VIADD R4, R0, 0x110 ;  /* 0x0000011000047836 */ /* 0x000fe20000000000 */
[----:B------:R-:W1:Y:S02]  /*2690*/  SYNCS.PHASECHK.TRANS64.TRYWAIT P0, [R0+URZ+0x100], R5 ;  /* 0x00010005000075a7 */ /* 0x000e6400080011ff */
[----:B-1----:R-:W-:Y:S05]  /*26a0*/  @!P0 BRA `(.L_x_42) ;  /* 0x00000088008c8947 */ /* 0x002fea0003800000 */
.L_x_180:
[----:B------:R-:W-:Y:S01]  /*26b0*/  ULEA UR5, UR6, UR37, 0x3 ;  /* 0x0000002506057291 */ /* 0x000fe2000f8e18ff */
[----:B------:R-:W-:Y:S02]  /*26c0*/  PRMT R4, RZ, 0x654, R4 ;  /* 0x00000654ff047816 */ /* 0x000fe40000000004 */
[----:B-1----:R-:W-:Y:S01]  /*26d0*/  SHF.L.U32 R5, R12, 0x1f, RZ ;  /* 0x0000001f0c057819 */ /* 0x002fe200000006ff */
[----:B------:R-:W-:Y:S01]  /*26e0*/  UIADD3 UR4, UPT, UPT, UR5, 0xa0, URZ ;  /* 0x000000a005047890 */ /* 0x000fe2000fffe0ff */
[----:B------:R1:W-:Y:S05]  /*26f0*/  SYNCS.ARRIVE.TRANS64.RED.A1T0 RZ, [R4+URZ], RZ ;  /* 0x000000ff04ff79a7 */ /* 0x0003ea00081004ff */
[----:B------:R-:W-:Y:S01]  /*2700*/  IMAD.U32 R7, RZ, RZ, UR4 ;  /* 0x00000004ff077e24 */ /* 0x000fe2000f8e00ff */
[----:B------:R-:W2:Y:S04]  /*2710*/  SYNCS.PHASECHK.TRANS64.TRYWAIT P0, [UR5+0xb0], R5 ;  /* 0x0000b005ff0075a7 */ /* 0x000ea80008001105 */
[----:B------:R-:W-:Y:S01]  /*2720*/  PRMT R6, R2, 0x654, R7 ;  /* 0x0000065402067816 */ /* 0x000fe20000000007 */
[----:B-1----:R-:W-:Y:S01]  /*2730*/  @!P2 IMAD.MOV.U32 R4, RZ, RZ, 0x10 ;  /* 0x00000010ff04a424 */ /* 0x002fe200078e00ff */
[----:B--2---:R-:W-:Y:S06]  /*2740*/  @!P0 BRA `(.L_x_43) ;  /* 0x0000008800788947 */ /* 0x004fec0003800000 */
.L_x_182:
[----:B------:R-:W-:Y:S01]  /*2750*/  ULEA UR4, UR6, UR37, 0x4 ;  /* 0x0000002506047291 */ /* 0x000fe2000f8e20ff */
[----:B------:R-:W-:Y:S01]  /*2760*/  SEL R3, R6, R3, !P2 ;  /* 0x0000000306037207 */ /* 0x000fe20005000000 */
[----:B------:R-:W-:Y:S01]  /*2770*/  UIADD3 UR5, UPT, UPT, UR5, 0xa0, URZ ;  /* 0x000000a005057890 */ /* 0x000fe2000fffe0ff */
[----:B-1----:R-:W-:Y:S01]  /*2780*/  LEA R0, R11, UR37, 0x3 ;  /* 0x000000250b007c11 */ /* 0x002fe2000f8e18ff */
[----:B------:R-:W-:Y:S01]  /*2790*/  UIADD3 UR4, UPT, UPT, UR4, 0x130, URZ ;  /* 0x0000013004047890 */ /* 0x000fe2000fffe0ff */
[----:B------:R-:W-:Y:S01]  /*27a0*/  SHF.L.U32 R5, R10, 0x1f, RZ ;  /* 0x0000001f0a057819 */ /* 0x000fe200000006ff */
[----:B------:R1:W-:Y:S01]  /*27b0*/  @!P2 SYNCS.ARRIVE.TRANS64.RED RZ, [R3+URZ], R4 ;  /* 0x0000000403ffa9a7 */ /* 0x0003e200080004ff */
[----:B------:R-:W-:Y:S01]  /*27c0*/  UIADD3 UR6, UPT, UPT, UR6, 0x1, URZ ;  /* 0x0000000106067890 */ /* 0x000fe2000fffe0ff */
[----:B------:R-:W-:-:S03]  /*27d0*/  VIADD R8, R8, 0x1 ;  /* 0x0000000108087836 */ /* 0x000fc60000000000 */
[----:B------:R-:W-:Y:S02]  /*27e0*/  UISETP.NE.AND UP0, UPT, UR6, 0x2, UPT ;  /* 0x000000020600788c */ /* 0x000fe4000bf05270 */
[----:B------:R-:W-:Y:S06]  /*27f0*/  UGETNEXTWORKID.BROADCAST [UR4], [UR5] ;  /* 0x00000000040073ca */ /* 0x000fec0008000100 */
[----:B------:R-:W-:Y:S01]  /*2800*/  USEL UR4, URZ, 0x1, UP0 ;  /* 0x00000001ff047887 */ /* 0x000fe20008000000 */
[----:B------:R-:W-:Y:S01]  /*2810*/  ISETP.NE.AND P0, PT, R8, 0x2, PT ;  /* 0x000000020800780c */ /* 0x000fe20003f05270 */
[----:B------:R-:W-:Y:S01]  /*2820*/  USEL UR6, UR6, URZ, UP0 ;  /* 0x000000ff06067287 */ /* 0x000fe20008000000 */
[----:B------:R-:W2:Y:S03]  /*2830*/  SYNCS.PHASECHK.TRANS64.TRYWAIT P1, [R0+URZ+0xa0], R5 ;  /* 0x0000a005000075a7 */ /* 0x000ea600080211ff */
[----:B------:R-:W-:Y:S01]  /*2840*/  LOP3.LUT R12, R12, UR4, RZ, 0x3c, !PT ;  /* 0x000000040c0c7c12 */ /* 0x000fe2000f8e3cff */
[----:B-12---:R-:W-:Y:S07]  /*2850*/  @!P1 BRA `(.L_x_44) ;  /* 0x00000088004c9947 */ /* 0x006fee0003800000 */
.L_x_183:
[C---:B------:R-:W-:Y:S01]  /*2860*/  LEA R4, R11.reuse, UR37, 0x4 ;  /* 0x000000250b047c11 */ /* 0x040fe2000f8e20ff */
[----:B-1----:R-:W-:Y:S01]  /*2870*/  VIADD R0, R0, 0xb0 ;  /* 0x000000b000007836 */ /* 0x002fe20000000000 */
[----:B------:R-:W-:Y:S01]  /*2880*/  SEL R8, R8, RZ, P0 ;  /* 0x000000ff08087207 */ /* 0x000fe20000000000 */
[----:B------:R-:W-:-:S03]  /*2890*/  VIADD R11, R11, 0x1 ;  /* 0x000000010b0b7836 */ /* 0x000fc60000000000 */
[----:B------:R-:W1:Y:S01]  /*28a0*/  LDS.128 R4, [R4+0x130] ;  /* 0x0001300004047984 */ /* 0x000e620000000c00 */
[----:B------:R-:W-:Y:S02]  /*28b0*/  PRMT R0, RZ, 0x654, R0 ;  /* 0x00000654ff007816 */ /* 0x000fe40000000000 */
[C---:B------:R-:W-:Y:S01]  /*28c0*/  ISETP.NE.AND P1, PT, R11.reuse, 0x2, PT ;  /* 0x000000020b00780c */ /* 0x040fe20003f25270 */
[----:B------:R-:W-:Y:S01]  /*28d0*/  @!PT LDS RZ, [RZ] ;  /* 0x00000000fffff984 */ /* 0x000fe20000000800 */
[----:B------:R-:W-:Y:S01]  /*28e0*/  @!PT LDS RZ, [RZ] ;  /* 0x00000000fffff984 */ /* 0x000fe20000000800 */
[----:B------:R-:W-:Y:S01]  /*28f0*/  @!PT LDS RZ, [RZ] ;  /* 0x00000000fffff984 */ /* 0x000fe20000000800 */
[----:B------:R-:W-:Y:S01]  /*2900*/  @!PT LDS RZ, [RZ] ;  /* 0x00000000fffff984 */ /* 0x000fe20000000800 */
[----:B------:R2:W-:Y:S06]  /*2910*/  MEMBAR.ALL.CTA ;  /* 0x0000000000007992 */ /* 0x0005ec0000008000 */
[----:B--2---:R-:W2:Y:S01]  /*2920*/  FENCE.VIEW.ASYNC.S ;  /* 0x00000000000073c6 */ /* 0x004ea20000000000 */
[----:B------:R-:W-:Y:S01]  /*2930*/  SEL R11, R11, RZ, P1 ;  /* 0x000000ff0b0b7207 */ /* 0x000fe20000800000 */
[----:B--2---:R2:W-:Y:S01]  /*2940*/  SYNCS.ARRIVE.TRANS64.RED.A1T0 RZ, [R0+URZ], RZ ;  /* 0x000000ff00ff79a7 */ /* 0x0045e200081004ff */
[----:B-1----:R-:W-:-:S02]  /*2950*/  LOP3.LUT P3, RZ, R6, 0x1, RZ, 0xc0, !PT ;  /* 0x0000000106ff7812 */ /* 0x002fc4000786c0ff */
[----:B------:R-:W-:-:S04]  /*2960*/  SEL R5, RZ, 0x1, P1 ;  /* 0x00000001ff057807 */ /* 0x000fc80000800000 */
[----:B------:R-:W-:Y:S02]  /*2970*/  LOP3.LUT R10, R10, R5, RZ, 0x3c, !PT ;  /* 0x000000050a0a7212 */ /* 0x000fe400078e3cff */
[----:B--2---:R-:W-:-:S04]  /*2980*/  SEL R0, RZ, 0x1, P0 ;  /* 0x00000001ff007807 */ /* 0x004fc80000000000 */
[----:B------:R-:W-:Y:S01]  /*2990*/  LOP3.LUT R9, R9, R0, RZ, 0x3c, !PT ;  /* 0x0000000009097212 */ /* 0x000fe200078e3cff */
[----:B------:R-:W-:Y:S06]  /*29a0*/  @P3 BRA `(.L_x_45) ;  /* 0xfffffffc002c3947 */ /* 0x000fec000383ffff */
[----:B------:R-:W-:Y:S01]  /*29b0*/  ULEA UR5, UR6, UR37, 0x3 ;  /* 0x0000002506057291 */ /* 0x000fe2000f8e18ff */
[----:B------:R-:W-:-:S08]  /*29c0*/  SHF.L.U32 R3, R12, 0x1f, RZ ;  /* 0x0000001f0c037819 */ /* 0x000fd000000006ff */
[----:B------:R-:W1:Y:S02]  /*29d0*/  SYNCS.PHASECHK.TRANS64 P0, [UR5+0xb0], R3 ;  /* 0x0000b003ff0075a7 */ /* 0x000e640008001005 */
[----:B-1----:R-:W-:Y:S05]  /*29e0*/  @P0 BRA `(.L_x_46) ;  /* 0x0000000000080947 */ /* 0x002fea0003800000 */
[----:B------:R-:W1:Y:S02]  /*29f0*/  SYNCS.PHASECHK.TRANS64.TRYWAIT P0, [UR5+0xb0], R3 ;  /* 0x0000b003ff0075a7 */ /* 0x000e640008001105 */
[----:B-1----:R-:W-:Y:S05]  /*2a00*/  @!P0 BRA `(.L_x_47) ;  /* 0x0000008400f48947 */ /* 0x002fea0003800000 */
.L_x_46:
[----:B------:R-:W-:-:S04]  /*2a10*/  UIADD3 UR4, UPT, UPT, UR6, 0x1, URZ ;  /* 0x0000000106047890 */ /* 0x000fc8000fffe0ff */
[----:B------:R-:W-:-:S04]  /*2a20*/  UISETP.NE.AND UP0, UPT, UR4, 0x2, UPT ;  /* 0x000000020400788c */ /* 0x000fc8000bf05270 */
[----:B------:R-:W-:Y:S02]  /*2a30*/  USEL UR7, URZ, 0x1, UP0 ;  /* 0x00000001ff077887 */ /* 0x000fe40008000000 */
[----:B------:R-:W-:-:S04]  /*2a40*/  USEL UR4, UR4, URZ, UP0 ;  /* 0x000000ff04047287 */ /* 0x000fc80008000000 */
[----:B------:R-:W-:Y:S01]  /*2a50*/  ULEA UR4, UR4, UR37, 0x3 ;  /* 0x0000002504047291 */ /* 0x000fe2000f8e18ff */
[----:B-1----:R-:W-:-:S04]  /*2a60*/  LOP3.LUT R3, R12, UR7, RZ, 0x3c, !PT ;  /* 0x000000070c037c12 */ /* 0x002fc8000f8e3cff */
[----:B------:R-:W-:-:S04]  /*2a70*/  SHF.L.U32 R0, R3, 0x1f, RZ ;  /* 0x0000001f03007819 */ /* 0x000fc800000006ff */
[----:B------:R-:W1:Y:S02]  /*2a80*/  SYNCS.PHASECHK.TRANS64 P0, [UR4+0xb0], R0 ;  /* 0x0000b000ff0075a7 */ /* 0x000e640008001004 */
[----:B-1----:R-:W-:Y:S05]  /*2a90*/  @P0 EXIT ;  /* 0x000000000000094d */ /* 0x002fea0003800000 */
[----:B------:R-:W-:Y:S02]  /*2aa0*/  SHF.L.U32 R3, R3, 0x1f, RZ ;  /* 0x0000001f03037819 */ /* 0x000fe400000006ff */
[----:B------:R-:W-:-:S07]  /*2ab0*/  MOV R0, UR4 ;  /* 0x0000000400007c02 */ /* 0x000fce0008000f00 */
.L_x_48:
[----:B-1----:R1:W2:Y:S02]  /*2ac0*/  SYNCS.PHASECHK.TRANS64.TRYWAIT P0, [R0+URZ+0xb0], R3 ;  /* 0x0000b003000075a7 */ /* 0x0022a400080011ff */
[----:B--2---:R-:W-:Y:S05]  /*2ad0*/  @!P0 NANOSLEEP.SYNCS 0x989680 ;  /* 0x009896800000895d */ /* 0x004fea0003900000 */
[----:B------:R-:W2:Y:S02]  /*2ae0*/  @!P0 SYNCS.PHASECHK.TRANS64 P0, [R0+URZ+0xb0], R3 ;  /* 0x0000b003000085a7 */ /* 0x000ea400080010ff */
[----:B--2---:R-:W-:Y:S05]  /*2af0*/  @P0 EXIT ;  /* 0x000000000000094d */ /* 0x004fea0003800000 */
[----:B------:R-:W-:Y:S05]  /*2b00*/  BRA `(.L_x_48) ;  /* 0xfffffffc00ec7947 */ /* 0x000fea000383ffff */
.L_x_41:
[----:B------:R-:W-:-:S09]  /*2b10*/  UISETP.NE.AND UP1, UPT, UR8, URZ, UPT ;  /* 0x000000ff0800728c */ /* 0x000fd2000bf25270 */
[----:B------:R-:W-:Y:S05]  /*2b20*/  BRA.U UP1, `(.L_x_49) ;  /* 0x0000000d01b47547 */ /* 0x000fea000b800000 */
[----:B------:R-:W-:Y:S01]  /*2b30*/  UMOV UR4, 0x40 ;  /* 0x0000004000047882 */ /* 0x000fe20000000000 */
[----:B------:R-:W-:Y:S01]  /*2b40*/  NOP ;  /* 0x0000000000007918 */ /* 0x000fe20000000000 */
[----:B------:R-:W-:Y:S01]  /*2b50*/  ULEA UR4, UR37, UR4, 0x18 ;  /* 0x0000000425047291 */ /* 0x000fe2000f8ec0ff */
[----:B------:R-:W-:Y:S02]  /*2b60*/  UMOV UR5, 0x400 ;  /* 0x0000040000057882 */ /* 0x000fe40000000000 */
[----:B------:R-:W-:-:S06]  /*2b70*/  ULEA UR37, UR37, UR5, 0x18 ;  /* 0x0000000525257291 */ /* 0x000fcc000f8ec0ff */
[----:B------:R-:W1:Y:S02]  /*2b80*/  LDS.U8 R0, [UR4+0x1c] ;  /* 0x00001c04ff007984 */ /* 0x000e640008000000 */
[----:B-1----:R-:W-:-:S13]  /*2b90*/  ISETP.NE.AND P0, PT, R0, RZ, PT ;  /* 0x000000ff0000720c */ /* 0x002fda0003f05270 */
[----:B------:R-:W-:Y:S05]  /*2ba0*/  @P0 BRA `(.L_x_50) ;  /* 0x0000000000580947 */ /* 0x000fea0003800000 */
[----:B------:R-:W-:-:S13]  /*2bb0*/  ELECT P0, URZ, PT ;  /* 0x0000000000ff782f */ /* 0x000fda0003800000 */
[----:B------:R-:W-:Y:S05]  /*2bc0*/  @!P0 BRA `(.L_x_51) ;  /* 0x0000000000608947 */ /* 0x000fea0003800000 */
[----:B------:R-:W-:Y:S01]  /*2bd0*/  UMOV UR5, 0x10 ;  /* 0x0000001000057882 */ /* 0x000fe20000000000 */
[----:B------:R-:W-:Y:S01]  /*2be0*/  HFMA2 R0, -RZ, RZ, 0, 5.9604644775390625e-08 ;  /* 0x00000001ff007431 */ /* 0x000fe200000001ff */
[----:B------:R-:W-:-:S03]  /*2bf0*/  MOV R2, 0xffff ;  /* 0x0000ffff00027802 */ /* 0x000fc60000000f00 */
[----:B------:R-:W-:Y:S04]  /*2c00*/  DEPBAR.LE SB1, 0x36 ;  /* 0x00009d800000791a */ /* 0x000fe80000000000 */
[----:B------:R-:W1:Y:S02]  /*2c10*/  UTCATOMSWS.FIND_AND_SET.ALIGN UP0, UR5, UR5 ;  /* 0x00000005000575e3 */ /* 0x000e640008000800 */
[----:B-1----:R-:W-:Y:S01]  /*2c20*/  MOV R3, UR5 ;  /* 0x0000000500037c02 */ /* 0x002fe20008000f00 */
[----:B------:R-:W-:Y:S06]  /*2c30*/  BRA.U UP0, `(.L_x_52) ;  /* 0x0000000100187547 */ /* 0x000fec000b800000 */
.L_x_53:
[----:B------:R-:W-:Y:S05]  /*2c40*/  NANOSLEEP 0x64 ;  /* 0x000000640000795d */ /* 0x000fea0003800000 */
[----:B------:R-:W-:-:S05]  /*2c50*/  UMOV UR5, 0x10 ;  /* 0x0000001000057882 */ /* 0x000fca0000000000 */
[----:B------:R-:W-:Y:S04]  /*2c60*/  DEPBAR.LE SB1, 0x36 ;  /* 0x00009d800000791a */ /* 0x000fe80000000000 */
[----:B------:R-:W1:Y:S02]  /*2c70*/  UTCATOMSWS.FIND_AND_SET.ALIGN UP0, UR5, UR5 ;  /* 0x00000005000575e3 */ /* 0x000e640008000800 */
[----:B-1----:R-:W-:Y:S01]  /*2c80*/  MOV R3, UR5 ;  /* 0x0000000500037c02 */ /* 0x002fe20008000f00 */
[----:B------:R-:W-:Y:S05]  /*2c90*/  BRA.U !UP0, `(.L_x_53) ;  /* 0xfffffffd08e87547 */ /* 0x000fea000b83ffff */
.L_x_52:
[-C--:B------:R-:W-:Y:S02]  /*2ca0*/  SHF.L.U32 R2, R2, R3.reuse, RZ ;  /* 0x0000000302027219 */ /* 0x080fe400000006ff */
[----:B------:R-:W-:Y:S01]  /*2cb0*/  SHF.L.U32 R0, R0, R3, RZ ;  /* 0x0000000300007219 */ /* 0x000fe200000006ff */
[----:B------:R-:W-:Y:S02]  /*2cc0*/  IMAD.SHL.U32 R3, R3, 0x20, RZ ;  /* 0x0000002003037824 */ /* 0x000fe400078e00ff */
[----:B------:R1:W-:Y:S04]  /*2cd0*/  ATOMS.OR RZ, [UR4+0x14], R2 ;  /* 0x00001402ffff798c */ /* 0x0003e8000b000004 */
[----:B------:R1:W-:Y:S04]  /*2ce0*/  ATOMS.OR RZ, [UR4+0x18], R0 ;  /* 0x00001800ffff798c */ /* 0x0003e8000b000004 */
[----:B------:R1:W-:Y:S01]  /*2cf0*/  STS [UR37+0x150], R3 ;  /* 0x00015003ff007988 */ /* 0x0003e20008000825 */
[----:B------:R-:W-:Y:S05]  /*2d00*/  BRA `(.L_x_51) ;  /* 0x0000000000107947 */ /* 0x000fea0003800000 */
.L_x_50:
[----:B------:R-:W-:Y:S02]  /*2d10*/  MOV R0, 0xffffffff ;  /* 0xffffffff00007802 */ /* 0x000fe40000000f00 */
[----:B------:R-:W-:-:S03]  /*2d20*/  MOV R2, 0x2d50 ;  /* 0x00002d5000027802 */ /* 0x000fc60000000f00 */
[----:B------:R1:W-:Y:S04]  /*2d30*/  STS [UR37+0x150], R0 ;  /* 0x00015000ff007988 */ /* 0x0003e80008000825 */
[----:B-1-3-5:R-:W-:Y:S05]  /*2d40*/  CALL.REL.NOINC `($__internal_1_$__cuda_sm10x_tcgen05_guardrail_trap_phase_invalid_during_alloc) ;  /* 0x0000008c00ec7944 */ /* 0x02afea0003c00000 */
.L_x_51:
[----:B------:R-:W-:Y:S05]  /*2d50*/  WARPSYNC.ALL ;  /* 0x0000000000007948 */ /* 0x000fea0003800000 */
[----:B------:R-:W2:Y:S01]  /*2d60*/  S2UR UR5, SR_CgaCtaId ;  /* 0x00000000000579c3 */ /* 0x000ea20000008800 */
[----:B------:R-:W-:Y:S01]  /*2d70*/  UMOV UR4, 0x400 ;  /* 0x0000040000047882 */ /* 0x000fe20000000000 */
[----:B------:R-:W-:-:S06]  /*2d80*/  NOP ;  /* 0x0000000000007918 */ /* 0x000fcc0000000000 */
[----:B------:R-:W-:Y:S06]  /*2d90*/  BAR.ARV 0x6, 0xa0 ;  /* 0x0182800000007b1d */ /* 0x000fec0000002000 */
[----:B------:R-:W4:Y:S01]  /*2da0*/  LDCU UR7, c[0x0][0x38c] ;  /* 0x00007180ff0777ac */ /* 0x000f220008000800 */
[----:B------:R-:W-:Y:S01]  /*2db0*/  IMAD.MOV.U32 R11, RZ, RZ, 0x1 ;  /* 0x00000001ff0b7424 */ /* 0x000fe200078e00ff */
[----:B------:R-:W-:Y:S01]  /*2dc0*/  CS2R R8, SRZ ;  /* 0x0000000000087805 */ /* 0x000fe2000001ff00 */
[----:B------:R-:W-:Y:S01]  /*2dd0*/  IMAD.MOV.U32 R10, RZ, RZ, RZ ;  /* 0x000000ffff0a7224 */ /* 0x000fe200078e00ff */
[----:B------:R-:W3:Y:S01]  /*2de0*/  LDCU UR6, c[0x0][0x38c] ;  /* 0x00007180ff0677ac */ /* 0x000ee20008000800 */
[----:B------:R-:W-:Y:S01]  /*2df0*/  UMOV UR15, URZ ;  /* 0x000000ff000f7c82 */ /* 0x000fe20008000000 */
[----:B------:R-:W-:Y:S01]  /*2e00*/  UMOV UR14, URZ ;  /* 0x000000ff000e7c82 */ /* 0x000fe20008000000 */
[----:B--2---:R-:W-:Y:S01]  /*2e10*/  ULEA UR5, UR5, UR4, 0x18 ;  /* 0x0000000405057291 */ /* 0x004fe2000f8ec0ff */
[----:B------:R-:W-:Y:S01]  /*2e20*/  UMOV UR24, 0x0 ;  /* 0x0000000000187882 */ /* 0x000fe20000000000 */
[----:B------:R-:W-:-:S02]  /*2e30*/  UMOV UR25, 0x8200910 ;  /* 0x0820091000197882 */ /* 0x000fc40000000000 */
[----:B------:R-:W-:Y:S02]  /*2e40*/  UIADD3 UR10, UPT, UPT, UR5, 0x8400, URZ ;  /* 0x00008400050a7890 */ /* 0x000fe4000fffe0ff */
[----:B------:R-:W-:Y:S02]  /*2e50*/  UIADD3 UR11, UPT, UPT, UR5, 0x1c400, URZ ;  /* 0x0001c400050b7890 */ /* 0x000fe4000fffe0ff */
[----:B----4-:R-:W-:Y:S01]  /*2e60*/  UIADD3 UR7, UPT, UPT, UR7, 0x1f, URZ ;  /* 0x0000001f07077890 */ /* 0x010fe2000fffe0ff */
[----:B-1----:R-:W1:Y:S01]  /*2e70*/  LDS R0, [UR5+0x150] ;  /* 0x00015005ff007984 */ /* 0x002e620008000800 */
[----:B------:R-:W-:Y:S02]  /*2e80*/  USHF.R.U32.HI UR10, URZ, 0x4, UR10 ;  /* 0x00000004ff0a7899 */ /* 0x000fe4000801160a */
[----:B------:R-:W-:Y:S02]  /*2e90*/  USHF.R.S32.HI UR4, URZ, 0x1f, UR7 ;  /* 0x0000001fff047899 */ /* 0x000fe40008011407 */
[----:B------:R-:W-:-:S02]  /*2ea0*/  USHF.R.U32.HI UR11, URZ, 0x4, UR11 ;  /* 0x00000004ff0b7899 */ /* 0x000fc4000801160b */
[----:B------:R-:W-:Y:S02]  /*2eb0*/  ULEA.HI UR4, UR4, UR7, URZ, 0x5 ;  /* 0x0000000704047291 */ /* 0x000fe4000f8f28ff */
[----:B------:R-:W-:Y:S02]  /*2ec0*/  ULOP3.LUT UR10, UR10, 0x3fff, URZ, 0xc0, !UPT ;  /* 0x00003fff0a0a7892 */ /* 0x000fe4000f8ec0ff */
[----:B------:R-:W-:Y:S02]  /*2ed0*/  USHF.R.S32.HI UR4, URZ, 0x5, UR4 ;  /* 0x00000005ff047899 */ /* 0x000fe40008011404 */
[----:B------:R-:W-:Y:S02]  /*2ee0*/  ULOP3.LUT UR11, UR11, 0x3fff, URZ, 0xc0, !UPT ;  /* 0x00003fff0b0b7892 */ /* 0x000fe4000f8ec0ff */
[----:B------:R-:W-:Y:S01]  /*2ef0*/  UISETP.LT.AND UP0, UPT, UR4, 0x1, UPT ;  /* 0x000000010400788c */ /* 0x000fe2000bf01270 */
[----:B------:R-:W-:Y:S01]  /*2f00*/  UMOV UR22, 0x0 ;  /* 0x0000000000167882 */ /* 0x000fe20000000000 */
[----:B------:R-:W-:-:S02]  /*2f10*/  UMOV UR23, 0x8200910 ;  /* 0x0820091000177882 */ /* 0x000fc40000000000 */
[----:B------:R-:W-:Y:S02]  /*2f20*/  USEL UR9, UR4, 0x1, !UP0 ;  /* 0x0000000104097887 */ /* 0x000fe4000c000000 */
[----:B------:R-:W-:Y:S02]  /*2f30*/  ULOP3.LUT UR10, UR10, 0x10000, URZ, 0xfc, !UPT ;  /* 0x000100000a0a7892 */ /* 0x000fe4000f8efcff */
[----:B------:R-:W-:Y:S02]  /*2f40*/  ULOP3.LUT UR11, UR11, 0x10000, URZ, 0xfc, !UPT ;  /* 0x000100000b0b7892 */ /* 0x000fe4000f8efcff */
[----:B------:R-:W-:Y:S02]  /*2f50*/  UIADD3 UR9, UPT, UPT, -UR9, URZ, URZ ;  /* 0x000000ff09097290 */ /* 0x000fe4000fffe1ff */
[----:B---3--:R-:W-:Y:S01]  /*2f60*/  UISETP.GE.AND UP3, UPT, UR6, 0x1, UPT ;  /* 0x000000010600788c */ /* 0x008fe2000bf66270 */
[----:B------:R-:W-:Y:S01]  /*2f70*/  UMOV UR20, 0x0 ;  /* 0x0000000000147882 */ /* 0x000fe20000000000 */
[----:B------:R-:W-:Y:S01]  /*2f80*/  UMOV UR21, 0x8200910 ;  /* 0x0820091000157882 */ /* 0x000fe20000000000 */
[----:B------:R-:W-:Y:S01]  /*2f90*/  UMOV UR18, 0x0 ;  /* 0x0000000000127882 */ /* 0x000fe20000000000 */
[----:B------:R-:W-:Y:S01]  /*2fa0*/  UMOV UR19, 0x8200910 ;  /* 0x0820091000137882 */ /* 0x000fe20000000000 */
[----:B-1----:R-:W-:-:S15]  /*2fb0*/  R2UR UR16, R0 ;  /* 0x00000000001072ca */ /* 0x002fde00000e0000 */
.L_x_60:
[----:B------:R-:W-:Y:S02]  /*2fc0*/  LEA R0, R10, UR5, 0x3 ;  /* 0x000000050a007c11 */ /* 0x000fe4000f8e18ff */
[----:B------:R-:W-:Y:S02]  /*2fd0*/  SHF.L.U32 R5, R9, 0x1f, RZ ;  /* 0x0000001f09057819 */ /* 0x000fe400000006ff */
[----:B------:R-:W-:Y:S01]  /*2fe0*/  PLOP3.LUT P0, PT, PT, PT, UP3, 0x80, 0x8 ;  /* 0x000000000008781c */ /* 0x000fe20003f0f038 */
[----:B------:R-:W-:Y:S01]  /*2ff0*/  VIADD R3, R0, 0xb0 ;  /* 0x000000b000037836 */ /* 0x000fe20000000000 */
[----:B-1----:R-:W1:Y:S02]  /*3000*/  SYNCS.PHASECHK.TRANS64.TRYWAIT P1, [R0+URZ+0xa0], R5 ;  /* 0x0000a005000075a7 */ /* 0x002e6400080211ff */
[----:B-1-3--:R-:W-:Y:S09]  /*3010*/  @!P1 BRA `(.L_x_54) ;  /* 0x0000008000889947 */ /* 0x00aff20003800000 */
.L_x_185:
[----:B------:R-:W-:Y:S01]  /*3020*/  LEA R4, R10, UR5, 0x4 ;  /* 0x000000050a047c11 */ /* 0x000fe2000f8e20ff */
[----:B------:R-:W-:Y:S01]  /*3030*/  @UP3 ULEA UR6, UR14, UR5, 0x3 ;  /* 0x000000050e063291 */ /* 0x000fe2000f8e18ff */
[----:B------:R-:W-:Y:S01]  /*3040*/  PLOP3.LUT P2, PT, PT, PT, PT, 0x80, 0x8 ;  /* 0x000000000008781c */ /* 0x000fe20003f4f070 */
[----:B------:R-:W-:Y:S01]  /*3050*/  ULEA UR7, UR15, UR5, 0x3 ;  /* 0x000000050f077291 */ /* 0x000fe2000f8e18ff */
[----:B------:R-:W-:Y:S01]  /*3060*/  PRMT R3, RZ, 0x654, R3 ;  /* 0x00000654ff037816 */ /* 0x000fe20000000003 */
[----:B------:R-:W-:Y:S01]  /*3070*/  ULEA UR8, UR15, UR16, 0x7 ;  /* 0x000000100f087291 */ /* 0x000fe2000f8e38ff */
[----:B-1----:R-:W1:Y:S01]  /*3080*/  LDS.128 R4, [R4+0x130] ;  /* 0x0001300004047984 */ /* 0x002e620000000c00 */
[----:B------:R-:W-:Y:S02]  /*3090*/  @P0 SHF.L.U32 R2, R8, 0x1f, RZ ;  /* 0x0000001f08020819 */ /* 0x000fe400000006ff */
[----:B------:R-:W-:Y:S01]  /*30a0*/  SHF.L.U32 R0, R11, 0x1f, RZ ;  /* 0x0000001f0b007819 */ /* 0x000fe200000006ff */
[----:B------:R-:W-:Y:S01]  /*30b0*/  @!PT LDS RZ, [RZ] ;  /* 0x00000000fffff984 */ /* 0x000fe20000000800 */
[----:B------:R-:W-:Y:S01]  /*30c0*/  @!PT LDS RZ, [RZ] ;  /* 0x00000000fffff984 */ /* 0x000fe20000000800 */
[----:B------:R-:W-:Y:S01]  /*30d0*/  @!PT LDS RZ, [RZ] ;  /* 0x00000000fffff984 */ /* 0x000fe20000000800 */
[----:B------:R-:W-:Y:S01]  /*30e0*/  @!PT LDS RZ, [RZ] ;  /* 0x00000000fffff984 */ /* 0x000fe20000000800 */
[----:B------:R2:W-:Y:S06]  /*30f0*/  MEMBAR.ALL.CTA ;  /* 0x0000000000007992 */ /* 0x0005ec0000008000 */
[----:B--2---:R-:W2:Y:S02]  /*3100*/  FENCE.VIEW.ASYNC.S ;  /* 0x00000000000073c6 */ /* 0x004ea40000000000 */
[----:B--2---:R2:W-:Y:S01]  /*3110*/  SYNCS.ARRIVE.TRANS64.RED.A1T0 RZ, [R3+URZ], RZ ;  /* 0x000000ff03ff79a7 */ /* 0x0045e200081004ff */
[----:B------:R2:W3:Y:S01]  /*3120*/  @P0 SYNCS.PHASECHK.TRANS64.TRYWAIT P2, [UR6], R2 ;  /* 0x00000002ff0005a7 */ /* 0x0004e20008041106 */
[----:B-1----:R-:W-:Y:S01]  /*3130*/  LOP3.LUT P1, RZ, R6, 0x1, RZ, 0xc0, !PT ;  /* 0x0000000106ff7812 */ /* 0x002fe2000782c0ff */
[----:B------:R-:W1:Y:S02]  /*3140*/  SYNCS.PHASECHK.TRANS64.TRYWAIT P0, [UR7+0xe0], R0 ;  /* 0x0000e000ff0075a7 */ /* 0x000e640008001107 */
[----:B-123--:R-:W-:Y:S10]  /*3150*/  @!P0 BRA `(.L_x_55) ;  /* 0x00000080004c8947 */ /* 0x00eff40003800000 */
.L_x_187:
[----:B------:R-:W-:Y:S01]  /*3160*/  IADD3 R10, PT, PT, R10, 0x1, RZ ;  /* 0x000000010a0a7810 */ /* 0x000fe20007ffe0ff */
[----:B------:R-:W-:Y:S06]  /*3170*/  BRA.U !UP3, `(.L_x_56) ;  /* 0x000000010bc07547 */ /* 0x000fec000b800000 */
[----:B------:R-:W-:Y:S01]  /*3180*/  UPLOP3.LUT UP4, UPT, UPT, UPT, UPT, 0x40, 0x4 ;  /* 0x000000000004789c */ /* 0x000fe20003f8e870 */
[----:B------:R-:W-:Y:S01]  /*3190*/  UMOV UR13, UR9 ;  /* 0x00000009000d7c82 */ /* 0x000fe20008000000 */
[----:B------:R-:W-:Y:S01]  /*31a0*/  UMOV UR12, UR4 ;  /* 0x00000004000c7c82 */ /* 0x000fe20008000000 */
[----:B------:R-:W-:-:S08]  /*31b0*/  UMOV UR17, UR14 ;  /* 0x0000000e00117c82 */ /* 0x000fd00008000000 */
.L_x_59:
[----:B------:R-:W-:Y:S02]  /*31c0*/  UIADD3 UR13, UPT, UPT, UR13, 0x1, URZ ;  /* 0x000000010d0d7890 */ /* 0x000fe4000fffe0ff */
[----:B--2---:R-:W-:Y:S02]  /*31d0*/  ULEA UR6, UR17, UR5, 0x3 ;  /* 0x0000000511067291 */ /* 0x004fe4000f8e18ff */
[----:B------:R-:W-:Y:S01]  /*31e0*/  UISETP.NE.AND UP0, UPT, UR13, URZ, UPT ;  /* 0x000000ff0d00728c */ /* 0x000fe2000bf05270 */
[----:B---3--:R-:W-:Y:S10]  /*31f0*/  @P2 BRA `(.L_x_57) ;  /* 0x00000000000c2947 */ /* 0x008ff40003800000 */
[----:B-1----:R-:W-:Y:S04]  /*3200*/  SHF.L.U32 R3, R8, 0x1f, RZ ;  /* 0x0000001f08037819 */ /* 0x002fe800000006ff */
[----:B------:R-:W1:Y:S02]  /*3210*/  SYNCS.PHASECHK.TRANS64.TRYWAIT P0, [UR6], R3 ;  /* 0x00000003ff0075a7 */ /* 0x000e640008001106 */
[----:B-1----:R-:W-:Y:S05]  /*3220*/  @!P0 BRA `(.L_x_58) ;  /* 0x0000008000308947 */ /* 0x002fea0003800000 */
.L_x_57:
[----:B------:R-:W-:Y:S01]  /*3230*/  UISETP.NE.AND UP1, UPT, UR12, 0x1, UPT ;  /* 0x000000010c00788c */ /* 0x000fe2000bf25270 */
[----:B------:R-:W-:Y:S01]  /*3240*/  PLOP3.LUT P2, PT, PT, PT, PT, 0x80, 0x8 ;  /* 0x000000000008781c */ /* 0x000fe20003f4f070 */
[----:B------:R-:W-:Y:S02]  /*3250*/  UIADD3 UR14, UPT, UPT, UR17, 0x1, URZ ;  /* 0x00000001110e7890 */ /* 0x000fe4000fffe0ff */
[----:B------:R-:W-:Y:S02]  /*3260*/  ULEA UR28, UR17, UR11, 0xa ;  /* 0x0000000b111c7291 */ /* 0x000fe4000f8e50ff */
[----:B------:R-:W-:Y:S01]  /*3270*/  UISETP.NE.AND UP2, UPT, UR14, 0x5, UPT ;  /* 0x000000050e00788c */ /* 0x000fe2000bf45270 */
[----:B------:R-:W-:Y:S01]  /*3280*/  PLOP3.LUT P0, PT, PT, PT, UP1, 0x80, 0x8 ;  /* 0x000000000008781c */ /* 0x000fe20003f0f018 */
[----:B------:R-:W-:Y:S02]  /*3290*/  UIADD3 UR40, UPT, UPT, UR28, 0x2, URZ ;  /* 0x000000021c287890 */ /* 0x000fe4000fffe0ff */
[----:B------:R-:W-:Y:S02]  /*32a0*/  USEL UR27, URZ, 0x1, UP2 ;  /* 0x00000001ff1b7887 */ /* 0x000fe40009000000 */
[----:B------:R-:W-:Y:S02]  /*32b0*/  USEL UR14, UR14, URZ, UP2 ;  /* 0x000000ff0e0e7287 */ /* 0x000fe40009000000 */
[----:B------:R-:W-:Y:S02]  /*32c0*/  UIADD3 UR36, UPT, UPT, UR28, 0x4, URZ ;  /* 0x000000041c247890 */ /* 0x000fe4000fffe0ff */
[----:B------:R-:W-:Y:S01]  /*32d0*/  @UP1 ULEA UR26, UR14, UR5, 0x3 ;  /* 0x000000050e1a1291 */ /* 0x000fe2000f8e18ff */
[----:B------:R-:W-:Y:S01]  /*32e0*/  LOP3.LUT R8, R8, UR27, RZ, 0x3c, !PT ;  /* 0x0000001b08087c12 */ /* 0x000fe2000f8e3cff */
[----:B------:R-:W-:Y:S02]  /*32f0*/  UIADD3 UR32, UPT, UPT, UR28, 0x6, URZ ;  /* 0x000000061c207890 */ /* 0x000fe4000fffe0ff */
[----:B------:R-:W-:Y:S01]  /*3300*/  UIADD3 UR6, UPT, UPT, UR6, 0x28, URZ ;  /* 0x0000002806067890 */ /* 0x000fe2000fffe0ff */
[----:B-1----:R-:W-:Y:S01]  /*3310*/  @P0 SHF.L.U32 R0, R8, 0x1f, RZ ;  /* 0x0000001f08000819 */ /* 0x002fe200000006ff */
[----:B------:R-:W-:Y:S01]  /*3320*/  UIADD3 UR12, UPT, UPT, UR12, -0x1, URZ ;  /* 0xffffffff0c0c7890 */ /* 0x000fe2000fffe0ff */
[----:B------:R-:W-:Y:S02]  /*3330*/  UMOV UR29, 0x40004040 ;  /* 0x40004040001d7882 */ /* 0x000fe40000000000 */
[----:B------:R2:W3:Y:S01]  /*3340*/  @P0 SYNCS.PHASECHK.TRANS64.TRYWAIT P2, [UR26], R0 ;  /* 0x00000000ff0005a7 */ /* 0x0004e2000804111a */
[----:B------:R-:W-:Y:S01]  /*3350*/  ULEA UR26, UR17, UR10, 0xa ;  /* 0x0000000a111a7291 */ /* 0x000fe2000f8e50ff */
[----:B------:R-:W-:Y:S01]  /*3360*/  UMOV UR27, 0x40004040 ;  /* 0x40004040001b7882 */ /* 0x000fe20000000000 */
[----:B------:R-:W-:Y:S02]  /*3370*/  UMOV UR41, 0x40004040 ;  /* 0x4000404000297882 */ /* 0x000fe40000000000 */
[----:B------:R-:W-:Y:S02]  /*3380*/  UIADD3 UR38, UPT, UPT, UR26, 0x2, URZ ;  /* 0x000000021a267890 */ /* 0x000fe4000fffe0ff */
[----:B------:R-:W-:Y:S02]  /*3390*/  UIADD3 UR34, UPT, UPT, UR26, 0x4, URZ ;  /* 0x000000041a227890 */ /* 0x000fe4000fffe0ff */
[----:B------:R-:W-:Y:S01]  /*33a0*/  UIADD3 UR30, UPT, UPT, UR26, 0x6, URZ ;  /* 0x000000061a1e7890 */ /* 0x000fe2000fffe0ff */
[----:B------:R2:W-:Y:S01]  /*33b0*/  UTCHMMA gdesc[UR26], gdesc[UR28], tmem[UR8], tmem[UR24], idesc[UR25], UP4 ;  /* 0x00ff181c1a0075ea */ /* 0x0005e2000a000008 */
[----:B------:R-:W-:Y:S01]  /*33c0*/  UPLOP3.LUT UP4, UPT, UPT, UPT, UPT, 0x80, 0x8 ;  /* 0x000000000008789c */ /* 0x000fe20003f8f070 */
[----:B------:R-:W-:Y:S01]  /*33d0*/  UMOV UR39, 0x40004040 ;  /* 0x4000404000277882 */ /* 0x000fe20000000000 */
[----:B------:R-:W-:Y:S01]  /*33e0*/  UMOV UR37, 0x40004040 ;  /* 0x4000404000257882 */ /* 0x000fe20000000000 */
[----:B------:R2:W-:Y:S01]  /*33f0*/  UTCHMMA gdesc[UR38], gdesc[UR40], tmem[UR8], tmem[UR22], idesc[UR23], UPT ;  /* 0x00ff1628260075ea */ /* 0x0005e2000b800008 */
[----:B------:R-:W-:Y:S01]  /*3400*/  UMOV UR35, 0x40004040 ;  /* 0x4000404000237882 */ /* 0x000fe20000000000 */
[----:B------:R-:W-:Y:S01]  /*3410*/  UMOV UR33, 0x40004040 ;  /* 0x4000404000217882 */ /* 0x000fe20000000000 */
[----:B------:R-:W-:Y:S01]  /*3420*/  UMOV UR31, 0x40004040 ;  /* 0x40004040001f7882 */ /* 0x000fe20000000000 */
[----:B------:R2:W-:Y:S01]  /*3430*/  UTCHMMA gdesc[UR34], gdesc[UR36], tmem[UR8], tmem[UR20], idesc[UR21], UPT ;  /* 0x00ff1424220075ea */ /* 0x0005e2000b800008 */
[----:B------:R2:W-:Y:S01]  /*3440*/  UTCHMMA gdesc[UR30], gdesc[UR32], tmem[UR8], tmem[UR18], idesc[UR19], UPT ;  /* 0x00ff12201e0075ea */ /* 0x0005e2000b800008 */
[----:B------:R2:W-:Y:S01]  /*3450*/  UTCBAR [UR6], URZ ;  /* 0x000000ff060073e9 */ /* 0x0005e200080000ff */
[----:B------:R-:W-:Y:S01]  /*3460*/  UMOV UR17, UR14 ;  /* 0x0000000e00117c82 */ /* 0x000fe20008000000 */
[----:B------:R-:W-:Y:S05]  /*3470*/  BRA.U UP0, `(.L_x_59) ;  /* 0xfffffffd00507547 */ /* 0x000fea000b83ffff */
.L_x_56:
[----:B------:R-:W-:Y:S01]  /*3480*/  UIADD3 UR15, UPT, UPT, UR15, 0x1, URZ ;  /* 0x000000010f0f7890 */ /* 0x000fe2000fffe0ff */
[C---:B------:R-:W-:Y:S01]  /*3490*/  ISETP.NE.AND P0, PT, R10.reuse, 0x2, PT ;  /* 0x000000020a00780c */ /* 0x040fe20003f05270 */
[----:B------:R-:W-:Y:S02]  /*34a0*/  UIADD3 UR7, UPT, UPT, UR7, 0xc0, URZ ;  /* 0x000000c007077890 */ /* 0x000fe4000fffe0ff */
[----:B------:R-:W-:Y:S01]  /*34b0*/  UISETP.NE.AND UP0, UPT, UR15, 0x4, UPT ;  /* 0x000000040f00788c */ /* 0x000fe2000bf05270 */
[----:B-12---:R-:W-:Y:S02]  /*34c0*/  SEL R0, RZ, 0x1, P0 ;  /* 0x00000001ff007807 */ /* 0x006fe40000000000 */
[----:B------:R-:W-:Y:S01]  /*34d0*/  SEL R10, R10, RZ, P0 ;  /* 0x000000ff0a0a7207 */ /* 0x000fe20000000000 */
[----:B------:R-:W-:Y:S01]  /*34e0*/  USEL UR6, URZ, 0x1, UP0 ;  /* 0x00000001ff067887 */ /* 0x000fe20008000000 */
[----:B------:R-:W-:Y:S01]  /*34f0*/  LOP3.LUT R9, R9, R0, RZ, 0x3c, !PT ;  /* 0x0000000009097212 */ /* 0x000fe200078e3cff */
[----:B------:R-:W-:Y:S01]  /*3500*/  USEL UR15, UR15, URZ, UP0 ;  /* 0x000000ff0f0f7287 */ /* 0x000fe20008000000 */
[----:B------:R1:W-:Y:S03]  /*3510*/  UTCBAR [UR7], URZ ;  /* 0x000000ff070073e9 */ /* 0x0003e600080000ff */
[----:B------:R-:W-:Y:S01]  /*3520*/  LOP3.LUT R11, R11, UR6, RZ, 0x3c, !PT ;  /* 0x000000060b0b7c12 */ /* 0x000fe2000f8e3cff */
[----:B------:R-:W-:Y:S07]  /*3530*/  @P1 BRA `(.L_x_60) ;  /* 0xfffffff800a01947 */ /* 0x000fee000383ffff */
[----:B------:R-:W2:Y:S01]  /*3540*/  S2UR UR4, SR_CgaCtaId ;  /* 0x00000000000479c3 */ /* 0x000ea20000008800 */
[----:B------:R-:W-:Y:S01]  /*3550*/  ELECT P0, URZ, PT ;  /* 0x0000000000ff782f */ /* 0x000fe20003800000 */
[----:B------:R-:W-:Y:S01]  /*3560*/  IMAD.MOV.U32 R0, RZ, RZ, 0x1 ;  /* 0x00000001ff007424 */ /* 0x000fe200078e00ff */
[----:B------:R-:W-:Y:S01]  /*3570*/  UIADD3 UR5, UPT, UPT, UR5, 0xe0, URZ ;  /* 0x000000e005057890 */ /* 0x000fe2000fffe0ff */
[----:B------:R-:W-:Y:S01]  /*3580*/  SHF.L.U32 R3, R11, 0x1f, RZ ;  /* 0x0000001f0b037819 */ /* 0x000fe200000006ff */
[----:B------:R-:W-:-:S03]  /*3590*/  UMOV UR6, 0x40 ;  /* 0x0000004000067882 */ /* 0x000fc60000000000 */
[----:B------:R-:W-:Y:S01]  /*35a0*/  UVIRTCOUNT.DEALLOC.SMPOOL 0x80 ;  /* 0x000000800000784c */ /* 0x000fe20000000000 */
[----:B--2---:R-:W-:Y:S02]  /*35b0*/  ULEA UR4, UR4, UR6, 0x18 ;  /* 0x0000000604047291 */ /* 0x004fe4000f8ec0ff */
[----:B------:R-:W-:-:S07]  /*35c0*/  ULEA UR6, UR15, UR5, 0x3 ;  /* 0x000000050f067291 */ /* 0x000fce000f8e18ff */
[----:B------:R2:W-:Y:S02]  /*35d0*/  @P0 STS.U8 [UR4+0x1c], R0 ;  /* 0x00001c00ff000988 */ /* 0x0005e40008000004 */
[----:B------:R-:W4:Y:S02]  /*35e0*/  SYNCS.PHASECHK.TRANS64.TRYWAIT P0, [UR6], R3 ;  /* 0x00000003ff0075a7 */ /* 0x000f240008001106 */
[----:B--2-4-:R-:W-:Y:S05]  /*35f0*/  @!P0 BRA `(.L_x_61) ;  /* 0x0000007c00548947 */ /* 0x014fea0003800000 */
.L_x_190:
[----:B-1----:R-:W-:-:S04]  /*3600*/  UIADD3 UR7, UPT, UPT, UR15, 0x1, URZ ;  /* 0x000000010f077890 */ /* 0x002fc8000fffe0ff */
[----:B------:R-:W-:-:S04]  /*3610*/  UISETP.NE.AND UP0, UPT, UR7, 0x4, UPT ;  /* 0x000000040700788c */ /* 0x000fc8000bf05270 */
[----:B------:R-:W-:Y:S02]  /*3620*/  USEL UR8, URZ, 0x1, UP0 ;  /* 0x00000001ff087887 */ /* 0x000fe40008000000 */
[----:B------:R-:W-:-:S04]  /*3630*/  USEL UR7, UR7, URZ, UP0 ;  /* 0x000000ff07077287 */ /* 0x000fc80008000000 */
[----:B------:R-:W-:Y:S01]  /*3640*/  ULEA UR6, UR7, UR5, 0x3 ;  /* 0x0000000507067291 */ /* 0x000fe2000f8e18ff */
[----:B------:R-:W-:-:S04]  /*3650*/  LOP3.LUT R2, R11, UR8, RZ, 0x3c, !PT ;  /* 0x000000080b027c12 */ /* 0x000fc8000f8e3cff */
[----:B--2---:R-:W-:-:S04]  /*3660*/  SHF.L.U32 R3, R2, 0x1f, RZ ;  /* 0x0000001f02037819 */ /* 0x004fc800000006ff */
[----:B------:R-:W1:Y:S02]  /*3670*/  SYNCS.PHASECHK.TRANS64.TRYWAIT P0, [UR6], R3 ;  /* 0x00000003ff0075a7 */ /* 0x000e640008001106 */
[----:B-1----:R-:W-:Y:S05]  /*3680*/  @!P0 BRA `(.L_x_62) ;  /* 0x0000007c00488947 */ /* 0x002fea0003800000 */
.L_x_192:
        /* <DEDUP_REMOVED lines=9> */
.L_x_194:
[----:B------:R-:W-:-:S04]  /*3720*/  UIADD3 UR7, UPT, UPT, UR7, 0x1, URZ ;  /* 0x0000000107077890 */ /* 0x000fc8000fffe0ff */
[----:B------:R-:W-:-:S04]  /*3730*/  UISETP.NE.AND UP0, UPT, UR7, 0x4, UPT ;  /* 0x000000040700788c */ /* 0x000fc8000bf05270 */
[----:B------:R-:W-:Y:S02]  /*3740*/  USEL UR6, URZ, 0x1, UP0 ;  /* 0x00000001ff067887 */ /* 0x000fe40008000000 */
[----:B------:R-:W-:-:S04]  /*3750*/  USEL UR7, UR7, URZ, UP0 ;  /* 0x000000ff07077287 */ /* 0x000fc80008000000 */
[----:B------:R-:W-:Y:S01]  /*3760*/  ULEA UR7, UR7, UR5, 0x3 ;  /* 0x0000000507077291 */ /* 0x000fe2000f8e18ff */
[----:B-1----:R-:W-:-:S04]  /*3770*/  LOP3.LUT R3, R2, UR6, RZ, 0x3c, !PT ;  /* 0x0000000602037c12 */ /* 0x002fc8000f8e3cff */
[----:B------:R-:W-:-:S04]  /*3780*/  SHF.L.U32 R3, R3, 0x1f, RZ ;  /* 0x0000001f03037819 */ /* 0x000fc800000006ff */
[----:B------:R-:W1:Y:S02]  /*3790*/  SYNCS.PHASECHK.TRANS64.TRYWAIT P0, [UR7], R3 ;  /* 0x00000003ff0075a7 */ /* 0x000e640008001107 */
[----:B-1----:R-:W-:Y:S05]  /*37a0*/  @!P0 BRA `(.L_x_64) ;  /* 0x0000007c00308947 */ /* 0x002fea0003800000 */
.L_x_196:
[----:B------:R-:W-:Y:S01]  /*37b0*/  NOP ;  /* 0x0000000000007918 */ /* 0x000fe20000000000 */
[----:B-1----:R-:W1:Y:S01]  /*37c0*/  LDS R0, [UR4+0x14] ;  /* 0x00001404ff007984 */ /* 0x002e620008000800 */
[----:B------:R-:W-:Y:S01]  /*37d0*/  ULOP3.LUT UR6, UR16, 0xffff, URZ, 0xc0, !UPT ;  /* 0x0000ffff10067892 */ /* 0x000fe2000f8ec0ff */
[----:B------:R-:W-:Y:S01]  /*37e0*/  UMOV UR8, 0xffff ;  /* 0x0000ffff00087882 */ /* 0x000fe20000000000 */
[----:B------:R-:W-:Y:S02]  /*37f0*/  UMOV UR5, 0x1 ;  /* 0x0000000100057882 */ /* 0x000fe40000000000 */
[----:B------:R-:W-:-:S04]  /*3800*/  USHF.R.U32.HI UR6, URZ, 0x5, UR6 ;  /* 0x00000005ff067899 */ /* 0x000fc80008011606 */
[----:B------:R-:W-:Y:S02]  /*3810*/  USHF.L.U32 UR8, UR8, UR6, URZ ;  /* 0x0000000608087299 */ /* 0x000fe400080006ff */
[----:B------:R-:W-:-:S04]  /*3820*/  USHF.L.U32 UR5, UR5, UR6, URZ ;  /* 0x0000000605057299 */ /* 0x000fc800080006ff */
[----:B-1----:R-:W-:-:S04]  /*3830*/  LOP3.LUT R0, R0, UR8, RZ, 0xc0, !PT ;  /* 0x0000000800007c12 */ /* 0x002fc8000f8ec0ff */
[----:B------:R-:W-:-:S13]  /*3840*/  ISETP.NE.AND P0, PT, R0, UR8, PT ;  /* 0x0000000800007c0c */ /* 0x000fda000bf05270 */
[----:B------:R-:W-:Y:S05]  /*3850*/  @P0 BRA `(.L_x_65) ;  /* 0x0000000000580947 */ /* 0x000fea0003800000 */
[----:B------:R-:W1:Y:S02]  /*3860*/  LDS R0, [UR4+0x18] ;  /* 0x00001804ff007984 */ /* 0x000e640008000800 */
[----:B-1----:R-:W-:-:S04]  /*3870*/  LOP3.LUT R0, R0, UR5, RZ, 0xc0, !PT ;  /* 0x0000000500007c12 */ /* 0x002fc8000f8ec0ff */
[----:B------:R-:W-:-:S13]  /*3880*/  ISETP.NE.AND P0, PT, R0, UR5, PT ;  /* 0x0000000500007c0c */ /* 0x000fda000bf05270 */
[----:B------:R-:W-:Y:S05]  /*3890*/  @P0 BRA `(.L_x_66) ;  /* 0x00000000003c0947 */ /* 0x000fea0003800000 */
[----:B------:R-:W1:Y:S01]  /*38a0*/  S2R R2, SR_LANEID ;  /* 0x0000000000027919 */ /* 0x000e620000000000 */
[----:B------:R-:W-:Y:S01]  /*38b0*/  ULOP3.LUT UR8, URZ, UR8, URZ, 0x33, !UPT ;  /* 0x00000008ff087292 */ /* 0x000fe2000f8e33ff */
[----:B------:R-:W-:Y:S01]  /*38c0*/  LOP3.LUT R4, RZ, UR5, RZ, 0x33, !PT ;  /* 0x00000005ff047c12 */ /* 0x000fe2000f8e33ff */
[----:B------:R-:W-:Y:S02]  /*38d0*/  VOTEU.ANY UR7, UPT, PT ;  /* 0x0000000000077886 */ /* 0x000fe400038e0100 */
[----:B------:R-:W-:Y:S01]  /*38e0*/  UFLO.U32 UR7, UR7 ;  /* 0x00000007000772bd */ /* 0x000fe200080e0000 */
[----:B------:R-:W2:Y:S01]  /*38f0*/  REDUX UR5, R4 ;  /* 0x00000000040573c4 */ /* 0x000ea20000000000 */
[----:B------:R-:W-:-:S06]  /*3900*/  IMAD.U32 R0, RZ, RZ, UR8 ;  /* 0x00000008ff007e24 */ /* 0x000fcc000f8e00ff */
[----:B------:R4:W-:Y:S01]  /*3910*/  UTCATOMSWS.AND URZ, UR8 ;  /* 0x0000000800ff79e3 */ /* 0x0009e20008000000 */
[----:B------:R-:W3:Y:S01]  /*3920*/  REDUX UR6, R0 ;  /* 0x00000000000673c4 */ /* 0x000ee20000000000 */
[----:B-1----:R-:W-:Y:S01]  /*3930*/  ISETP.EQ.U32.AND P0, PT, R2, UR7, PT ;  /* 0x0000000702007c0c */ /* 0x002fe2000bf02070 */
[----:B--2---:R-:W-:Y:S01]  /*3940*/  IMAD.U32 R2, RZ, RZ, UR5 ;  /* 0x00000005ff027e24 */ /* 0x004fe2000f8e00ff */
[----:B---3--:R-:W-:-:S11]  /*3950*/  MOV R3, UR6 ;  /* 0x0000000600037c02 */ /* 0x008fd60008000f00 */
[----:B------:R4:W-:Y:S04]  /*3960*/  @P0 ATOMS.AND RZ, [UR4+0x14], R3 ;  /* 0x00001403ffff098c */ /* 0x0009e8000a800004 */
[----:B------:R4:W-:Y:S01]  /*3970*/  @P0 ATOMS.AND RZ, [UR4+0x18], R2 ;  /* 0x00001802ffff098c */ /* 0x0009e2000a800004 */
[----:B------:R-:W-:Y:S05]  /*3980*/  BRA `(.L_x_67) ;  /* 0x0000000000147947 */ /* 0x000fea0003800000 */
.L_x_66:
[----:B------:R-:W-:Y:S02]  /*3990*/  MOV R2, 0x39b0 ;  /* 0x000039b000027802 */ /* 0x000fe40000000f00 */
[----:B---3-5:R-:W-:Y:S05]  /*39a0*/  CALL.REL.NOINC `($__internal_0_$__cuda_sm10x_tcgen05_guardrail_trap_col_being_dealloced_not_returned_by_alloc) ;  /* 0x0000008000c87944 */ /* 0x028fea0003c00000 */
[----:B------:R-:W-:Y:S05]  /*39b0*/  BRA `(.L_x_67) ;  /* 0x0000000000087947 */ /* 0x000fea0003800000 */
.L_x_65:
[----:B------:R-:W-:Y:S02]  /*39c0*/  MOV R2, 0x39e0 ;  /* 0x000039e000027802 */ /* 0x000fe40000000f00 */
[----:B---3-5:R-:W-:Y:S05]  /*39d0*/  CALL.REL.NOINC `($__internal_2_$__cuda_sm10x_tcgen05_guardrail_trap_unallocated_columns_being_dealloced) ;  /* 0x0000008000d47944 */ /* 0x028fea0003c00000 */
.L_x_67:
[----:B------:R-:W-:Y:S01]  /*39e0*/  NOP ;  /* 0x0000000000007918 */ /* 0x000fe20000000000 */
[----:B----4-:R-:W-:Y:S05]  /*39f0*/  EXIT ;  /* 0x000000000000794d */ /* 0x010fea0003800000 */
.L_x_49:
[----:B------:R-:W-:-:S09]  /*3a00*/  UISETP.NE.OR UP2, UPT, UR8, 0x3, !UP2 ;  /* 0x000000030800788c */ /* 0x000fd2000d745670 */
[----:B------:R-:W-:Y:S05]  /*3a10*/  BRA.U UP2, `(.L_x_68) ;  /* 0x0000001502907547 */ /* 0x000fea000b800000 */
[----:B------:R-:W1:Y:S01]  /*3a20*/  LDC R0, c[0x0][0xb30] ;  /* 0x0002cc00ff007b82 */ /* 0x000e620000000800 */
[----:B------:R-:W2:Y:S01]  /*3a30*/  LDCU.64 UR8, c[0x0][0x888] ;  /* 0x00011100ff0877ac */ /* 0x000ea20008000a00 */
[----:B------:R-:W-:Y:S02]  /*3a40*/  HFMA2 R25, -RZ, RZ, 0, 0 ;  /* 0x00000000ff197431 */ /* 0x000fe400000001ff */
[----:B------:R-:W-:Y:S01]  /*3a50*/  IMAD.MOV.U32 R27, RZ, RZ, RZ ;  /* 0x000000ffff1b7224 */ /* 0x000fe200078e00ff */
[----:B------:R-:W4:Y:S01]  /*3a60*/  LDCU.64 UR4, c[0x0][0x890] ;  /* 0x00011200ff0477ac */ /* 0x000f220008000a00 */
[----:B------:R-:W-:Y:S02]  /*3a70*/  IMAD.MOV.U32 R23, RZ, RZ, 0x2000 ;  /* 0x00002000ff177424 */ /* 0x000fe400078e00ff */
[----:B------:R-:W3:Y:S01]  /*3a80*/  LDC R19, c[0x0][0x370] ;  /* 0x0000dc00ff137b82 */ /* 0x000ee20000000800 */
[----:B------:R-:W-:Y:S01]  /*3a90*/  UMOV UR7, 0x400 ;  /* 0x0000040000077882 */ /* 0x000fe20000000000 */
[----:B------:R-:W-:-:S02]  /*3aa0*/  UPLOP3.LUT UP1, UPT, UPT, UPT, UPT, 0x40, 0x4 ;  /* 0x000000000004789c */ /* 0x000fc40003f2e870 */
[----:B------:R-:W-:-:S04]  /*3ab0*/  ULEA UR7, UR37, UR7, 0x18 ;  /* 0x0000000725077291 */ /* 0x000fc8000f8ec0ff */
[----:B------:R-:W3:Y:S01]  /*3ac0*/  LDC R2, c[0x0][0xb0c] ;  /* 0x0002c300ff027b82 */ /* 0x000ee20000000800 */
[----:B------:R-:W-:Y:S02]  /*3ad0*/  UIADD3 UR41, UPT, UPT, UR7, 0x50, URZ ;  /* 0x0000005007297890 */ /* 0x000fe4000fffe0ff */
[----:B--2---:R-:W-:Y:S02]  /*3ae0*/  UISETP.NE.U32.AND UP2, UPT, UR8, URZ, UPT ;  /* 0x000000ff0800728c */ /* 0x004fe4000bf45070 */
[----:B------:R-:W-:Y:S02]  /*3af0*/  UIADD3 UR33, UPT, UPT, UR7, 0x58, URZ ;  /* 0x0000005807217890 */ /* 0x000fe4000fffe0ff */
[----:B----4-:R-:W-:Y:S01]  /*3b00*/  UISETP.NE.U32.AND UP3, UPT, UR4, URZ, UPT ;  /* 0x000000ff0400728c */ /* 0x010fe2000bf65070 */
[----:B------:R-:W2:Y:S01]  /*3b10*/  LDC R18, c[0x0][0xb20] ;  /* 0x0002c800ff127b82 */ /* 0x000ea20000000800 */
[----:B-1----:R-:W-:Y:S01]  /*3b20*/  ISETP.NE.AND P1, PT, R0, 0x1, PT ;  /* 0x000000010000780c */ /* 0x002fe20003f25270 */
[----:B------:R-:W-:-:S02]  /*3b30*/  UISETP.NE.AND.EX UP2, UPT, UR9, URZ, UPT, UP2 ;  /* 0x000000ff0900728c */ /* 0x000fc4000bf45320 */
[----:B------:R-:W-:Y:S02]  /*3b40*/  UIADD3 UR25, UPT, UPT, UR7, 0x60, URZ ;  /* 0x0000006007197890 */ /* 0x000fe4000fffe0ff */
[----:B------:R-:W-:Y:S02]  /*3b50*/  UIADD3 UR17, UPT, UPT, UR7, 0x68, URZ ;  /* 0x0000006807117890 */ /* 0x000fe4000fffe0ff */
[----:B-----5:R-:W1:Y:S01]  /*3b60*/  LDC.64 R32, c[0x0][0x348] ;  /* 0x0000d200ff207b82 */ /* 0x020e620000000a00 */
[----:B------:R-:W-:-:S07]  /*3b70*/  UISETP.NE.AND.EX UP3, UPT, UR5, URZ, UPT, UP3 ;  /* 0x000000ff0500728c */ /* 0x000fce000bf65330 */
[----:B------:R-:W4:Y:S08]  /*3b80*/  LDC.64 R16, c[0x0][0xb10] ;  /* 0x0002c400ff107b82 */ /* 0x000f300000000a00 */
[----:B------:R-:W1:Y:S08]  /*3b90*/  LDC.64 R6, c[0x0][0xb18] ;  /* 0x0002c600ff067b82 */ /* 0x000e700000000a00 */
[----:B------:R-:W1:Y:S08]  /*3ba0*/  LDC.64 R4, c[0x0][0xb28] ;  /* 0x0002ca00ff047b82 */ /* 0x000e700000000a00 */
[----:B--23--:R-:W1:Y:S02]  /*3bb0*/  LDC R22, c[0x0][0x374] ;  /* 0x0000dd00ff167b82 */ /* 0x00ce640000000800 */
.L_x_83:
[----:B------:R-:W-:Y:S02]  /*3bc0*/  LEA R0, R27, UR7, 0x3 ;  /* 0x000000071b007c11 */ /* 0x000fe4000f8e18ff */
[----:B------:R-:W-:Y:S02]  /*3bd0*/  SHF.L.U32 R3, R25, 0x1f, RZ ;  /* 0x0000001f19037819 */ /* 0x000fe400000006ff */
[----:B------:R-:W-:Y:S02]  /*3be0*/  LEA R28, R27, UR7, 0x4 ;  /* 0x000000071b1c7c11 */ /* 0x000fe4000f8e20ff */
[----:B--2---:R-:W2:Y:S02]  /*3bf0*/  SYNCS.PHASECHK.TRANS64.TRYWAIT P0, [R0+URZ+0xa0], R3 ;  /* 0x0000a003000075a7 */ /* 0x004ea400080011ff */
[----:B--2---:R-:W-:Y:S05]  /*3c00*/  @!P0 BRA `(.L_x_69) ;  /* 0x0000007800308947 */ /* 0x004fea0003800000 */
.L_x_197:
[----:B------:R-:W-:Y:S01]  /*3c10*/  ISETP.GE.AND P0, PT, R26, 0x1, PT ;  /* 0x000000011a00780c */ /* 0x000fe20003f06270 */
[----:B------:R-:W3:Y:S01]  /*3c20*/  LDS.128 R28, [R28+0x130] ;  /* 0x000130001c1c7984 */ /* 0x000ee20000000c00 */
[----:B--2---:R-:W-:Y:S01]  /*3c30*/  VIADD R0, R0, 0xb0 ;  /* 0x000000b000007836 */ /* 0x004fe20000000000 */
[----:B------:R-:W-:Y:S01]  /*3c40*/  @!PT LDS RZ, [RZ] ;  /* 0x00000000fffff984 */ /* 0x000fe20000000800 */
[----:B------:R-:W-:Y:S01]  /*3c50*/  @!PT LDS RZ, [RZ] ;  /* 0x00000000fffff984 */ /* 0x000fe20000000800 */
[----:B------:R-:W-:Y:S01]  /*3c60*/  @!PT LDS RZ, [RZ] ;  /* 0x00000000fffff984 */ /* 0x000fe20000000800 */
[----:B------:R-:W-:Y:S01]  /*3c70*/  @!PT LDS RZ, [RZ] ;  /* 0x00000000fffff984 */ /* 0x000fe20000000800 */
[----:B------:R2:W-:Y:S06]  /*3c80*/  MEMBAR.ALL.CTA ;  /* 0x0000000000007992 */ /* 0x0005ec0000008000 */
[----:B--2---:R-:W2:Y:S01]  /*3c90*/  FENCE.VIEW.ASYNC.S ;  /* 0x00000000000073c6 */ /* 0x004ea20000000000 */
[----:B------:R-:W-:Y:S04]  /*3ca0*/  PRMT R0, RZ, 0x654, R0 ;  /* 0x00000654ff007816 */ /* 0x000fe80000000000 */
[----:B--2---:R2:W-:Y:S01]  /*3cb0*/  SYNCS.ARRIVE.TRANS64.RED.A1T0 RZ, [R0+URZ], RZ ;  /* 0x000000ff00ff79a7 */ /* 0x0045e200081004ff */
[----:B---3--:R-:W-:Y:S11]  /*3cc0*/  LOP3.LUT P3, RZ, R30, 0x1, RZ, 0xc0, !PT ;  /* 0x000000011eff7812 */ /* 0x008ff6000786c0ff */
[----:B------:R-:W-:Y:S02]  /*3cd0*/  @!UPT UIADD3 URZ, UPT, UPT, URZ, URZ, URZ ;  /* 0x000000fffffff290 */ /* 0x000fe4000fffe0ff */
[----:B------:R-:W-:Y:S02]  /*3ce0*/  @P3 MOV R13, R28 ;  /* 0x0000001c000d3202 */ /* 0x000fe40000000f00 */
[----:B------:R-:W-:Y:S01]  /*3cf0*/  @P3 LOP3.LUT R8, R29, 0xffff, RZ, 0xc0, !PT ;  /* 0x0000ffff1d083812 */ /* 0x000fe200078ec0ff */
[----:B--2---:R-:W-:Y:S06]  /*3d00*/  @!P0 BRA `(.L_x_70) ;  /* 0x0000000000a48947 */ /* 0x004fec0003800000 */
[----:B-1----:R-:W-:Y:S01]  /*3d10*/  IMAD.HI.U32 R37, R22, R7, RZ ;  /* 0x0000000716257227 */ /* 0x002fe200078e00ff */
[----:B------:R-:W-:Y:S02]  /*3d20*/  ISETP.NE.AND P0, PT, R6, 0x1, PT ;  /* 0x000000010600780c */ /* 0x000fe40003f05270 */
[----:B------:R-:W-:Y:S01]  /*3d30*/  ISETP.NE.AND P2, PT, R26, 0x1, PT ;  /* 0x000000011a00780c */ /* 0x000fe20003f45270 */
[----:B----4-:R-:W-:Y:S01]  /*3d40*/  IMAD.HI.U32 R34, R19, R16, RZ ;  /* 0x0000001013227227 */ /* 0x010fe200078e00ff */
[----:B------:R-:W-:Y:S02]  /*3d50*/  SHF.R.U32.HI R37, RZ, R18, R37 ;  /* 0x00000012ff257219 */ /* 0x000fe40000011625 */
[----:B------:R-:W-:Y:S01]  /*3d60*/  ISETP.NE.AND P4, PT, R2, 0x1, PT ;  /* 0x000000010200780c */ /* 0x000fe20003f85270 */
[----:B------:R-:W-:Y:S01]  /*3d70*/  IMAD.HI.U32 R36, R13, R16, RZ ;  /* 0x000000100d247227 */ /* 0x000fe200078e00ff */
[----:B------:R-:W-:Y:S02]  /*3d80*/  SHF.R.U32.HI R34, RZ, R17, R34 ;  /* 0x00000011ff227219 */ /* 0x000fe40000011622 */
[----:B------:R-:W-:Y:S01]  /*3d90*/  SEL R3, R22, R37, !P0 ;  /* 0x0000002516037207 */ /* 0x000fe20004000000 */
[C---:B------:R-:W-:Y:S01]  /*3da0*/  IMAD.HI.U32 R37, R8.reuse, R7, RZ ;  /* 0x0000000708257227 */ /* 0x040fe200078e00ff */
[----:B------:R-:W-:Y:S02]  /*3db0*/  SEL R11, R19, R34, !P4 ;  /* 0x00000022130b7207 */ /* 0x000fe40006000000 */
[----:B------:R-:W-:Y:S01]  /*3dc0*/  SHF.R.U32.HI R36, RZ, R17, R36 ;  /* 0x00000011ff247219 */ /* 0x000fe20000011624 */
[----:B------:R-:W-:Y:S01]  /*3dd0*/  IMAD.HI.U32 R38, R3, R4, RZ ;  /* 0x0000000403267227 */ /* 0x000fe200078e00ff */
[----:B------:R-:W-:Y:S03]  /*3de0*/  SHF.R.U32.HI R37, RZ, R18, R37 ;  /* 0x00000012ff257219 */ /* 0x000fe60000011625 */
[----:B------:R-:W-:Y:S01]  /*3df0*/  IMAD.HI.U32 R34, R11, R4, RZ ;  /* 0x000000040b227227 */ /* 0x000fe200078e00ff */
[----:B------:R-:W-:Y:S02]  /*3e00*/  @P2 SHF.R.U32.HI R3, RZ, R5, R38 ;  /* 0x00000005ff032219 */ /* 0x000fe40000011626 */
[----:B------:R-:W-:Y:S02]  /*3e10*/  SEL R9, R8, R37, !P0 ;  /* 0x0000002508097207 */ /* 0x000fe40004000000 */
[----:B------:R-:W-:Y:S01]  /*3e20*/  @P2 SHF.R.U32.HI R11, RZ, R5, R34 ;  /* 0x00000005ff0b2219 */ /* 0x000fe20000011622 */
[C---:B------:R-:W-:Y:S01]  /*3e30*/  IMAD R10, R26.reuse, R3, RZ ;  /* 0x000000031a0a7224 */ /* 0x040fe200078e02ff */
[----:B------:R-:W-:Y:S01]  /*3e40*/  SEL R3, R13, R36, !P4 ;  /* 0x000000240d037207 */ /* 0x000fe20006000000 */
[C---:B------:R-:W-:Y:S03]  /*3e50*/  IMAD.HI.U32 R14, R9.reuse, R4, RZ ;  /* 0x00000004090e7227 */ /* 0x040fe600078e00ff */
[----:B------:R-:W-:Y:S01]  /*3e60*/  ISETP.GE.AND P0, PT, R9, R10, PT ;  /* 0x0000000a0900720c */ /* 0x000fe20003f06270 */
[C---:B------:R-:W-:Y:S01]  /*3e70*/  IMAD R12, R26.reuse, R11, RZ ;  /* 0x0000000b1a0c7224 */ /* 0x040fe200078e02ff */
[-C--:B------:R-:W-:Y:S04]  /*3e80*/  SHF.R.U32.HI R14, RZ, R5.reuse, R14 ;  /* 0x00000005ff0e7219 */ /* 0x080fe8000001160e */
[----:B------:R-:W-:Y:S02]  /*3e90*/  ISETP.GE.OR P0, PT, R3, R12, P0 ;  /* 0x0000000c0300720c */ /* 0x000fe40000706670 */
[----:B------:R-:W-:Y:S05]  /*3ea0*/  SEL R15, R9, R14, !P2 ;  /* 0x0000000e090f7207 */ /* 0x000fea0005000000 */
[----:B------:R-:W-:Y:S04]  /*3eb0*/  IMAD.MOV R14, RZ, RZ, -R15 ;  /* 0x000000ffff0e7224 */ /* 0x000fe800078e0a0f */
[----:B------:R-:W-:Y:S02]  /*3ec0*/  IMAD R14, R26, R14, R9 ;  /* 0x0000000e1a0e7224 */ /* 0x000fe400078e0209 */
[C---:B------:R-:W-:Y:S05]  /*3ed0*/  @!P0 IMAD.HI.U32 R10, R3.reuse, R4, RZ ;  /* 0x00000004030a8227 */ /* 0x040fea00078e00ff */
[----:B------:R-:W-:Y:S04]  /*3ee0*/  @!P0 SHF.R.U32.HI R10, RZ, R5, R10 ;  /* 0x00000005ff0a8219 */ /* 0x000fe8000001160a */
[----:B------:R-:W-:Y:S01]  /*3ef0*/  @!P0 SEL R0, R3, R10, !P2 ;  /* 0x0000000a03008207 */ /* 0x000fe20005000000 */
[----:B------:R-:W-:Y:S03]  /*3f00*/  IMAD.MOV R10, RZ, RZ, -R3 ;  /* 0x000000ffff0a7224 */ /* 0x000fe600078e0a03 */
[----:B------:R-:W-:Y:S01]  /*3f10*/  @!P0 IADD3 R15, PT, PT, R15, -R0, RZ ;  /* 0x800000000f0f8210 */ /* 0x000fe20007ffe0ff */
[----:B------:R-:W-:Y:S01]  /*3f20*/  @!P0 IMAD R0, R11, R14, R0 ;  /* 0x0000000e0b008224 */ /* 0x000fe200078e0200 */
[----:B------:R-:W-:Y:S01]  /*3f30*/  IADD3 R11, PT, PT, -R9, RZ, RZ ;  /* 0x000000ff090b7210 */ /* 0x000fe20007ffe1ff */
[----:B------:R-:W-:Y:S02]  /*3f40*/  IMAD R13, R2, R10, R13 ;  /* 0x0000000a020d7224 */ /* 0x000fe400078e020d */
[----:B------:R-:W-:Y:S02]  /*3f50*/  @!P0 IMAD R9, R15, R26, R3 ;  /* 0x0000001a0f098224 */ /* 0x000fe400078e0203 */
[----:B------:R-:W-:Y:S02]  /*3f60*/  @!P0 IMAD.MOV.U32 R3, RZ, RZ, R0 ;  /* 0x000000ffff038224 */ /* 0x000fe400078e0000 */
[----:B------:R-:W-:Y:S02]  /*3f70*/  IMAD R8, R6, R11, R8 ;  /* 0x0000000b06087224 */ /* 0x000fe400078e0208 */
[----:B------:R-:W-:Y:S02]  /*3f80*/  IMAD R13, R3, R2, R13 ;  /* 0x00000002030d7224 */ /* 0x000fe400078e020d */
[----:B------:R-:W-:Y:S02]  /*3f90*/  IMAD R8, R9, R6, R8 ;  /* 0x0000000609087224 */ /* 0x000fe400078e0208 */
.L_x_70:
[----:B------:R-:W-:Y:S05]  /*3fa0*/  BRA.U UP1, `(.L_x_71) ;  /* 0x0000000101107547 */ /* 0x000fea000b800000 */
[----:B------:R-:W-:Y:S04]  /*3fb0*/  MOV R0, UR6 ;  /* 0x0000000600007c02 */ /* 0x000fe80008000f00 */
[----:B------:R-:W-:Y:S04]  /*3fc0*/  SHF.L.U32 R3, R0, 0x1f, RZ ;  /* 0x0000001f00037819 */ /* 0x000fe800000006ff */
[----:B------:R-:W2:Y:S02]  /*3fd0*/  SYNCS.PHASECHK.TRANS64.TRYWAIT P0, [UR7+0x98], R3 ;  /* 0x00009803ff0075a7 */ /* 0x000ea40008001107 */
[----:B--2---:R-:W-:Y:S05]  /*3fe0*/  @!P0 BRA `(.L_x_72) ;  /* 0x00000074004c8947 */ /* 0x004fea0003800000 */
.L_x_71:
[----:B------:R-:W-:Y:S01]  /*3ff0*/  R2UR UR43, R21 ;  /* 0x00000000152b72ca */ /* 0x000fe200000e0000 */
[----:B------:R-:W-:Y:S01]  /*4000*/  IMAD.MOV.U32 R12, RZ, RZ, 0x1 ;  /* 0x00000001ff0c7424 */ /* 0x000fe200078e00ff */
[----:B------:R-:W-:Y:S02]  /*4010*/  R2UR UR42, R20 ;  /* 0x00000000142a72ca */ /* 0x000fe400000e0000 */
[----:B------:R-:W-:Y:S02]  /*4020*/  ISETP.NE.U32.AND P2, PT, RZ, UR4, PT ;  /* 0x00000004ff007c0c */ /* 0x000fe4000bf45070 */
[----:B------:R-:W-:Y:S02]  /*4030*/  SHF.L.U32 R12, R12, 0x1f, RZ ;  /* 0x0000001f0c0c7819 */ /* 0x000fe400000006ff */
[----:B------:R-:W-:Y:S05]  /*4040*/  ISETP.NE.AND.EX P2, PT, RZ, UR5, PT, P2 ;  /* 0x00000005ff007c0c */ /* 0x000fea000bf45320 */
[----:B------:R-:W-:Y:S02]  /*4050*/  USHF.L.U32 UR43, UR43, 0x7, URZ ;  /* 0x000000072b2b7899 */ /* 0x000fe400080006ff */
[----:B------:R-:W-:Y:S01]  /*4060*/  USHF.L.U32 UR42, UR42, 0x7, URZ ;  /* 0x000000072a2a7899 */ /* 0x000fe200080006ff */
[----:B------:R-:W-:Y:S11]  /*4070*/  BRA.U !UP3, `(.L_x_73) ;  /* 0x000000010b347547 */ /* 0x000ff6000b800000 */
[----:B------:R-:W-:Y:S01]  /*4080*/  UPLOP3.LUT UP0, UPT, UPT, UPT, UP2, 0x80, 0x8 ;  /* 0x000000000008789c */ /* 0x000fe20003f0f020 */
[----:B--2---:R-:W-:Y:S02]  /*4090*/  HFMA2 R0, -RZ, RZ, 0, 5.9604644775390625e-08 ;  /* 0x00000001ff007431 */ /* 0x004fe400000001ff */
[----:B------:R-:W-:Y:S03]  /*40a0*/  IMAD.MOV.U32 R67, RZ, RZ, 0x1 ;  /* 0x00000001ff437424 */ /* 0x000fe600078e00ff */
[----:B------:R-:W-:Y:S05]  /*40b0*/  PLOP3.LUT P0, PT, PT, PT, UP0, 0x80, 0x8 ;  /* 0x000000000008781c */ /* 0x000fea0003f0f008 */
[----:B------:R-:W2:Y:S01]  /*40c0*/  @UP0 LDCU.64 UR10, c[0x0][0x888] ;  /* 0x00011100ff0a07ac */ /* 0x000ea20008000a00 */
[----:B------:R-:W-:Y:S07]  /*40d0*/  @UP0 UIMAD UR8, UR36, UR4, URZ ;  /* 0x00000004240802a4 */ /* 0x000fee000f8e02ff */
[----:B------:R-:W-:Y:S01]  /*40e0*/  @!P0 PRMT R67, R0, 0x7610, R67 ;  /* 0x0000761000438816 */ /* 0x000fe20000000043 */
[----:B--2---:R-:W-:Y:S03]  /*40f0*/  @UP0 UIMAD.WIDE UR10, UR8, 0x4, UR10 ;  /* 0x00000004080a08a5 */ /* 0x004fe6000f8e020a */
[----:B------:R-:W2:Y:S03]  /*4100*/  @!UP0 LDCU UR8, c[0x0][0x880] ;  /* 0x00011000ff0887ac */ /* 0x000ea60008000800 */
[----:B------:R-:W-:Y:S01]  /*4110*/  IMAD.U32 R10, RZ, RZ, UR10 ;  /* 0x0000000aff0a7e24 */ /* 0x000fe2000f8e00ff */
[----:B------:R-:W-:Y:S05]  /*4120*/  MOV R11, UR11 ;  /* 0x0000000b000b7c02 */ /* 0x000fea0008000f00 */
[----:B------:R3:W5:Y:S02]  /*4130*/  @P0 LDG.E R35, desc[UR46][R10.64] ;  /* 0x0000002e0a230981 */ /* 0x000764000c1e1900 */
[----:B--23--:R-:W-:Y:S07]  /*4140*/  @!P0 IMAD.U32 R35, RZ, RZ, UR8 ;  /* 0x00000008ff238e24 */ /* 0x00cfee000f8e00ff */
.L_x_73:
[----:B-----5:R-:W-:Y:S01]  /*4150*/  @!P2 FSETP.EQ.AND P0, PT, R35, RZ, PT ;  /* 0x000000ff2300a20b */ /* 0x020fe20003f02000 */
[----:B------:R-:W-:Y:S01]  /*4160*/  @!UPT UIADD3 URZ, UPT, UPT, URZ, URZ, URZ ;  /* 0x000000fffffff290 */ /* 0x000fe2000fffe0ff */
[----:B------:R-:W-:Y:S11]  /*4170*/  @!P2 BRA `(.L_x_74) ;  /* 0x000000000014a947 */ /* 0x000ff60003800000 */
[----:B------:R-:W-:Y:S02]  /*4180*/  LOP3.LUT P2, RZ, R67, 0xff, RZ, 0xc0, !PT ;  /* 0x000000ff43ff7812 */ /* 0x000fe4000784c0ff */
[----:B------:R-:W-:Y:S04]  /*4190*/  PLOP3.LUT P0, PT, PT, PT, UP0, 0x80, 0x8 ;  /* 0x000000000008781c */ /* 0x000fe80003f0f008 */
[----:B------:R-:W-:Y:S07]  /*41a0*/  PLOP3.LUT P0, PT, P0, PT, PT, 0x8, 0x80 ;  /* 0x000000000080781c */ /* 0x000fee000070e170 */
[----:B------:R-:W-:Y:S11]  /*41b0*/  @P2 FSETP.EQ.AND P0, PT, R35, RZ, PT ;  /* 0x000000ff2300220b */ /* 0x000ff60003f02000 */
[----:B------:R-:W-:Y:S02]  /*41c0*/  @!UPT UIADD3 URZ, UPT, UPT, URZ, URZ, URZ ;  /* 0x000000fffffff290 */ /* 0x000fe4000fffe0ff */
.L_x_74:
[----:B------:R-:W3:Y:S01]  /*41d0*/  SYNCS.PHASECHK.TRANS64.TRYWAIT P2, [UR7+0x70], R12 ;  /* 0x0000700cff0075a7 */ /* 0x000ee20008041107 */
[----:B------:R-:W-:Y:S04]  /*41e0*/  ELECT P4, URZ, PT ;  /* 0x0000000000ff782f */ /* 0x000fe80003880000 */
[----:B------:R-:W-:Y:S11]  /*41f0*/  PLOP3.LUT P4, PT, P0, P4, PT, 0xf2, 0x2f ;  /* 0x00000000002f781c */ /* 0x000ff60000789e72 */
[----:B------:R-:W-:Y:S02]  /*4200*/  @!UPT UIADD3 URZ, UPT, UPT, URZ, URZ, URZ ;  /* 0x000000fffffff290 */ /* 0x000fe4000fffe0ff */
[----:B-1----:R-:W-:Y:S05]  /*4210*/  @!P4 IADD3 R9, P0, PT, R32, 0x580, RZ ;  /* 0x000005802009c810 */ /* 0x002fea0007f1e0ff */
[----:B--2---:R-:W-:Y:S01]  /*4220*/  @!P4 IMAD.X R0, RZ, RZ, R33, P0 ;  /* 0x000000ffff00c224 */ /* 0x004fe200000e0621 */
[----:B---3--:R-:W-:Y:S07]  /*4230*/  @!P2 BRA `(.L_x_75) ;  /* 0x0000007000d0a947 */ /* 0x008fee0003800000 */
.L_x_200:
[----:B------:R-:W-:Y:S01]  /*4240*/  @!P4 R2UR UR9, R9 ;  /* 0x000000000909c2ca */ /* 0x000fe200000e0000 */
[----:B------:R-:W-:Y:S01]  /*4250*/  VOTEU.ALL UP1, P4 ;  /* 0x0000000000ff7886 */ /* 0x000fe20002020000 */
[----:B------:R-:W-:Y:S01]  /*4260*/  @!P4 R2UR UR8, R0 ;  /* 0x000000000008c2ca */ /* 0x000fe200000e0000 */
[----:B------:R-:W-:Y:S01]  /*4270*/  @!P4 IMAD.MOV.U32 R0, RZ, RZ, 0x2000 ;  /* 0x00002000ff00c424 */ /* 0x000fe200078e00ff */
[----:B------:R-:W-:Y:S01]  /*4280*/  UMOV UR44, UR36 ;  /* 0x00000024002c7c82 */ /* 0x000fe20008000000 */
[----:B------:R-:W-:Y:S01]  /*4290*/  UPRMT UR21, UR37, 0x654, UR41 ;  /* 0x0000065425157896 */ /* 0x000fe20008000029 */
[----:B------:R-:W-:Y:S01]  /*42a0*/  @!P4 IADD3 R9, P0, PT, R32, 0x580, RZ ;  /* 0x000005802009c810 */ /* 0x000fe20007f1e0ff */
[----:B------:R-:W-:Y:S01]  /*42b0*/  @!UP1 UIADD3 UR40, UPT, UPT, UR7, 0x200, URZ ;  /* 0x0000020007289890 */ /* 0x000fe2000fffe0ff */
[----:B------:R-:W-:Y:S05]  /*42c0*/  VOTEU.ALL UP1, P4 ;  /* 0x0000000000ff7886 */ /* 0x000fea0002020000 */
[----:B------:R-:W-:Y:S01]  /*42d0*/  IMAD.U32 R10, RZ, RZ, UR9 ;  /* 0x00000009ff0a7e24 */ /* 0x000fe2000f8e00ff */
[----:B------:R-:W-:Y:S01]  /*42e0*/  UMOV UR9, 0x10000000 ;  /* 0x1000000000097882 */ /* 0x000fe20000000000 */
[----:B------:R-:W-:Y:S01]  /*42f0*/  IMAD.U32 R11, RZ, RZ, UR8 ;  /* 0x00000008ff0b7e24 */ /* 0x000fe2000f8e00ff */
[----:B------:R-:W-:Y:S02]  /*4300*/  UMOV UR8, 0x0 ;  /* 0x0000000000087882 */ /* 0x000fe40000000000 */
[----:B------:R-:W-:Y:S02]  /*4310*/  @!P4 R2UR UR10, R10 ;  /* 0x000000000a0ac2ca */ /* 0x000fe400000e0000 */
[----:B------:R-:W-:Y:S11]  /*4320*/  @!P4 R2UR UR11, R11 ;  /* 0x000000000b0bc2ca */ /* 0x000ff600000e0000 */
[----:B------:R-:W-:Y:S02]  /*4330*/  @!UPT UIADD3 URZ, UPT, UPT, URZ, URZ, URZ ;  /* 0x000000fffffff290 */ /* 0x000fe4000fffe0ff */
[----:B------:R2:W-:Y:S01]  /*4340*/  @!UP1 UTMALDG.3D [UR40], [UR10], desc[UR8] ;  /* 0x000008280a0095b4 */ /* 0x0005e20008011000 */
[----:B------:R3:W-:Y:S01]  /*4350*/  @!P4 SYNCS.ARRIVE.TRANS64.RED.A0TR RZ, [UR7+0x50], R0 ;  /* 0x00005000ffffc9a7 */ /* 0x0007e20008300407 */
[----:B------:R-:W-:Y:S01]  /*4360*/  SYNCS.ARRIVE.TRANS64.RED.A1T0 RZ, [UR21], RZ ;  /* 0x000000ffffff79a7 */ /* 0x000fe20008100415 */
[----:B---3--:R-:W-:Y:S01]  /*4370*/  @!P4 IMAD.X R0, RZ, RZ, R33, P0 ;  /* 0x000000ffff00c224 */ /* 0x008fe200000e0621 */
[----:B------:R-:W3:Y:S02]  /*4380*/  SYNCS.PHASECHK.TRANS64.TRYWAIT P2, [UR7+0x78], R12 ;  /* 0x0000780cff0075a7 */ /* 0x000ee40008041107 */
[----:B--23--:R-:W-:Y:S05]  /*4390*/  @!P2 BRA `(.L_x_76) ;  /* 0x000000700090a947 */ /* 0x00cfea0003800000 */
.L_x_202:
[----:B------:R-:W-:Y:S01]  /*43a0*/  @!P4 R2UR UR9, R9 ;  /* 0x000000000909c2ca */ /* 0x000fe200000e0000 */
[----:B------:R-:W-:Y:S01]  /*43b0*/  VOTEU.ALL UP1, P4 ;  /* 0x0000000000ff7886 */ /* 0x000fe20002020000 */
[----:B------:R-:W-:Y:S01]  /*43c0*/  @!P4 R2UR UR8, R0 ;  /* 0x000000000008c2ca */ /* 0x000fe200000e0000 */
[----:B------:R-:W-:Y:S01]  /*43d0*/  @!P4 IMAD.MOV.U32 R0, RZ, RZ, 0x2000 ;  /* 0x00002000ff00c424 */ /* 0x000fe200078e00ff */
[----:B------:R-:W-:Y:S01]  /*43e0*/  UMOV UR35, UR43 ;  /* 0x0000002b00237c82 */ /* 0x000fe20008000000 */
[----:B------:R-:W-:Y:S01]  /*43f0*/  UPRMT UR15, UR37, 0x654, UR33 ;  /* 0x00000654250f7896 */ /* 0x000fe20008000021 */
[----:B------:R-:W-:Y:S01]  /*4400*/  @!P4 IADD3 R9, P0, PT, R32, 0x580, RZ ;  /* 0x000005802009c810 */ /* 0x000fe20007f1e0ff */
[----:B------:R-:W-:Y:S02]  /*4410*/  @!UP1 UIADD3 UR34, UPT, UPT, UR42, 0x10, URZ ;  /* 0x000000102a229890 */ /* 0x000fe4000fffe0ff */
[----:B------:R-:W-:Y:S01]  /*4420*/  @!UP1 UIADD3 UR32, UPT, UPT, UR7, 0x2200, URZ ;  /* 0x0000220007209890 */ /* 0x000fe2000fffe0ff */
[----:B------:R-:W-:Y:S03]  /*4430*/  VOTEU.ALL UP1, P4 ;  /* 0x0000000000ff7886 */ /* 0x000fe60002020000 */
        /* <DEDUP_REMOVED lines=13> */
.L_x_204:
[----:B------:R-:W-:Y:S01]  /*4510*/  @!P4 R2UR UR9, R9 ;  /* 0x000000000909c2ca */ /* 0x000fe200000e0000 */
[----:B------:R-:W-:Y:S01]  /*4520*/  VOTEU.ALL UP1, P4 ;  /* 0x0000000000ff7886 */ /* 0x000fe20002020000 */
[----:B------:R-:W-:Y:S01]  /*4530*/  @!P4 R2UR UR8, R0 ;  /* 0x000000000008c2ca */ /* 0x000fe200000e0000 */
[----:B------:R-:W-:Y:S01]  /*4540*/  @!P4 IMAD.MOV.U32 R0, RZ, RZ, 0x2000 ;  /* 0x00002000ff00c424 */ /* 0x000fe200078e00ff */
[----:B------:R-:W-:Y:S01]  /*4550*/  UMOV UR27, UR43 ;  /* 0x0000002b001b7c82 */ /* 0x000fe20008000000 */
[----:B------:R-:W-:Y:S01]  /*4560*/  UMOV UR28, UR36 ;  /* 0x00000024001c7c82 */ /* 0x000fe20008000000 */
[----:B------:R-:W-:Y:S01]  /*4570*/  @!UP1 UIADD3 UR26, UPT, UPT, UR42, 0x20, URZ ;  /* 0x000000202a1a9890 */ /* 0x000fe2000fffe0ff */
[----:B------:R-:W-:Y:S01]  /*4580*/  @!P4 IADD3 R9, P0, PT, R32, 0x580, RZ ;  /* 0x000005802009c810 */ /* 0x000fe20007f1e0ff */
[----:B------:R-:W-:Y:S01]  /*4590*/  @!UP1 UIADD3 UR24, UPT, UPT, UR7, 0x4200, URZ ;  /* 0x0000420007189890 */ /* 0x000fe2000fffe0ff */
[----:B------:R-:W-:Y:S01]  /*45a0*/  VOTEU.ALL UP1, P4 ;  /* 0x0000000000ff7886 */ /* 0x000fe20002020000 */
[----:B------:R-:W-:Y:S03]  /*45b0*/  UPRMT UR14, UR37, 0x654, UR25 ;  /* 0x00000654250e7896 */ /* 0x000fe60008000019 */
        /* <DEDUP_REMOVED lines=13> */
.L_x_206:
[----:B------:R-:W-:Y:S01]  /*4690*/  @!P4 R2UR UR9, R9 ;  /* 0x000000000909c2ca */ /* 0x000fe200000e0000 */
[----:B------:R-:W-:Y:S01]  /*46a0*/  VOTEU.ALL UP1, P4 ;  /* 0x0000000000ff7886 */ /* 0x000fe20002020000 */
[----:B------:R-:W-:Y:S01]  /*46b0*/  @!P4 R2UR UR8, R0 ;  /* 0x000000000008c2ca */ /* 0x000fe200000e0000 */
[----:B------:R-:W-:Y:S01]  /*46c0*/  @!P4 IMAD.MOV.U32 R0, RZ, RZ, 0x2000 ;  /* 0x00002000ff00c424 */ /* 0x000fe200078e00ff */
[----:B------:R-:W-:Y:S01]  /*46d0*/  UMOV UR19, UR43 ;  /* 0x0000002b00137c82 */ /* 0x000fe20008000000 */
[----:B------:R-:W-:Y:S01]  /*46e0*/  UMOV UR20, UR36 ;  /* 0x0000002400147c82 */ /* 0x000fe20008000000 */
[----:B------:R-:W-:Y:S01]  /*46f0*/  @!UP1 UIADD3 UR18, UPT, UPT, UR42, 0x30, URZ ;  /* 0x000000302a129890 */ /* 0x000fe2000fffe0ff */
[----:B------:R-:W-:Y:S01]  /*4700*/  SHF.L.U32 R20, RZ, 0x1f, RZ ;  /* 0x0000001fff147819 */ /* 0x000fe200000006ff */
[----:B------:R-:W-:Y:S01]  /*4710*/  @!UP1 UIADD3 UR16, UPT, UPT, UR7, 0x6200, URZ ;  /* 0x0000620007109890 */ /* 0x000fe2000fffe0ff */
[----:B------:R-:W-:Y:S01]  /*4720*/  @!P4 IADD3 R9, P0, PT, R32, 0x580, RZ ;  /* 0x000005802009c810 */ /* 0x000fe20007f1e0ff */
[----:B------:R-:W-:Y:S01]  /*4730*/  VOTEU.ALL UP1, P4 ;  /* 0x0000000000ff7886 */ /* 0x000fe20002020000 */
[----:B------:R-:W-:Y:S02]  /*4740*/  UPRMT UR13, UR37, 0x654, UR17 ;  /* 0x00000654250d7896 */ /* 0x000fe40008000011 */
        /* <DEDUP_REMOVED lines=13> */
.L_x_208:
[----:B------:R-:W-:Y:S01]  /*4820*/  @!P4 R2UR UR9, R9 ;  /* 0x000000000909c2ca */ /* 0x000fe200000e0000 */
[----:B------:R-:W-:Y:S01]  /*4830*/  VOTEU.ALL UP1, P4 ;  /* 0x0000000000ff7886 */ /* 0x000fe20002020000 */
[----:B------:R-:W-:Y:S01]  /*4840*/  @!P4 R2UR UR8, R0 ;  /* 0x000000000008c2ca */ /* 0x000fe200000e0000 */
[----:B------:R-:W-:Y:S01]  /*4850*/  @!P4 IMAD.MOV.U32 R0, RZ, RZ, 0x2000 ;  /* 0x00002000ff00c424 */ /* 0x000fe200078e00ff */
[----:B------:R-:W-:Y:S01]  /*4860*/  UMOV UR18, 0x0 ;  /* 0x0000000000127882 */ /* 0x000fe20000000000 */
[----:B------:R-:W-:Y:S01]  /*4870*/  UMOV UR19, 0x10000000 ;  /* 0x1000000000137882 */ /* 0x000fe20000000000 */
[----:B------:R-:W-:Y:S01]  /*4880*/  @!UP1 UIADD3 UR10, UPT, UPT, UR42, 0x40, URZ ;  /* 0x000000402a0a9890 */ /* 0x000fe2000fffe0ff */
[----:B------:R-:W-:Y:S01]  /*4890*/  @!P4 IADD3 R9, P0, PT, R32, 0x580, RZ ;  /* 0x000005802009c810 */ /* 0x000fe20007f1e0ff */
[----:B------:R-:W-:Y:S01]  /*48a0*/  UMOV UR11, UR43 ;  /* 0x0000002b000b7c82 */ /* 0x000fe20008000000 */
[----:B------:R-:W-:Y:S04]  /*48b0*/  UMOV UR12, UR36 ;  /* 0x00000024000c7c82 */ /* 0x000fe80008000000 */
[----:B------:R-:W-:Y:S01]  /*48c0*/  IMAD.U32 R10, RZ, RZ, UR9 ;  /* 0x00000009ff0a7e24 */ /* 0x000fe2000f8e00ff */
[----:B------:R-:W-:Y:S01]  /*48d0*/  UMOV UR9, UR41 ;  /* 0x0000002900097c82 */ /* 0x000fe20008000000 */
[----:B------:R-:W-:Y:S01]  /*48e0*/  IMAD.U32 R11, RZ, RZ, UR8 ;  /* 0x00000008ff0b7e24 */ /* 0x000fe2000f8e00ff */
[----:B------:R-:W-:Y:S02]  /*48f0*/  @!UP1 UIADD3 UR8, UPT, UPT, UR7, 0x200, URZ ;  /* 0x0000020007089890 */ /* 0x000fe4000fffe0ff */
[----:B------:R-:W-:Y:S01]  /*4900*/  @!P4 R2UR UR22, R10 ;  /* 0x000000000a16c2ca */ /* 0x000fe200000e0000 */
[----:B------:R-:W-:Y:S01]  /*4910*/  VOTEU.ALL UP1, P4 ;  /* 0x0000000000ff7886 */ /* 0x000fe20002020000 */
        /* <DEDUP_REMOVED lines=8> */
.L_x_210:
        /* <DEDUP_REMOVED lines=9> */
[----:B------:R-:W-:Y:S03]  /*4a30*/  UMOV UR12, UR36 ;  /* 0x00000024000c7c82 */ /* 0x000fe60008000000 */
[----:B------:R-:W-:Y:S02]  /*4a40*/  @!P4 IMAD.X R21, RZ, RZ, R33, P0 ;  /* 0x000000ffff15c224 */ /* 0x000fe400000e0621 */
        /* <DEDUP_REMOVED lines=11> */
[----:B------:R-:W3:Y:S02]  /*4b00*/  SYNCS.PHASECHK.TRANS64.TRYWAIT P2, [UR7+0x80], R20 ;  /* 0x00008014ff0075a7 */ /* 0x000ee40008041107 */
[----:B--23--:R-:W-:Y:S05]  /*4b10*/  @!P2 BRA `(.L_x_81) ;  /* 0x0000006c0028a947 */ /* 0x00cfea0003800000 */
.L_x_212:
[----:B------:R-:W2:Y:S01]  /*4b20*/  LDC.64 R14, c[0x0][0xb10] ;  /* 0x0002c400ff0e7b82 */ /* 0x000ea20000000a00 */
[----:B------:R-:W-:Y:S01]  /*4b30*/  @!P4 R2UR UR9, R34 ;  /* 0x000000002209c2ca */ /* 0x000fe200000e0000 */
[----:B------:R-:W-:Y:S01]  /*4b40*/  VOTEU.ALL UP1, P4 ;  /* 0x0000000000ff7886 */ /* 0x000fe20002020000 */
[----:B------:R-:W-:Y:S01]  /*4b50*/  @!P4 R2UR UR8, R21 ;  /* 0x000000001508c2ca */ /* 0x000fe200000e0000 */
[----:B------:R-:W-:Y:S01]  /*4b60*/  @!P4 IMAD.MOV.U32 R21, RZ, RZ, 0x2000 ;  /* 0x00002000ff15c424 */ /* 0x000fe200078e00ff */
[----:B------:R-:W-:Y:S03]  /*4b70*/  UMOV UR18, 0x0 ;  /* 0x0000000000127882 */ /* 0x000fe60000000000 */
[----:B------:R-:W3:Y:S01]  /*4b80*/  LDC.64 R10, c[0x0][0xb18] ;  /* 0x0002c600ff0a7b82 */ /* 0x000ee20000000a00 */
[----:B------:R-:W-:Y:S01]  /*4b90*/  @!UP1 UIADD3 UR10, UPT, UPT, UR42, 0x60, URZ ;  /* 0x000000602a0a9890 */ /* 0x000fe2000fffe0ff */
[----:B------:R-:W-:Y:S01]  /*4ba0*/  @P3 SHF.R.U32.HI R24, RZ, 0x10, R29 ;  /* 0x00000010ff183819 */ /* 0x000fe2000001161d */
[----:B------:R-:W-:Y:S01]  /*4bb0*/  UMOV UR19, 0x10000000 ;  /* 0x1000000000137882 */ /* 0x000fe20000000000 */
[----:B------:R-:W-:Y:S01]  /*4bc0*/  UMOV UR11, UR43 ;  /* 0x0000002b000b7c82 */ /* 0x000fe20008000000 */
[----:B------:R-:W-:Y:S03]  /*4bd0*/  UMOV UR12, UR36 ;  /* 0x00000024000c7c82 */ /* 0x000fe60008000000 */
[----:B------:R-:W5:Y:S01]  /*4be0*/  @!P1 LDC R0, c[0x0][0xb20] ;  /* 0x0002c800ff009b82 */ /* 0x000f620000000800 */
[----:B------:R-:W-:Y:S02]  /*4bf0*/  VIADD R27, R27, 0x1 ;  /* 0x000000011b1b7836 */ /* 0x000fe40000000000 */
[----:B------:R-:W-:Y:S05]  /*4c00*/  IMAD.U32 R36, RZ, RZ, UR9 ;  /* 0x00000009ff247e24 */ /* 0x000fea000f8e00ff */
[----:B-1----:R-:W1:Y:S01]  /*4c10*/  @!P1 LDC R3, c[0x0][0xb0c] ;  /* 0x0002c300ff039b82 */ /* 0x002e620000000800 */
[----:B------:R-:W-:Y:S01]  /*4c20*/  IMAD.U32 R37, RZ, RZ, UR8 ;  /* 0x00000008ff257e24 */ /* 0x000fe2000f8e00ff */
[----:B------:R-:W-:Y:S01]  /*4c30*/  @!UP1 UIADD3 UR8, UPT, UPT, UR7, 0x4200, URZ ;  /* 0x0000420007089890 */ /* 0x000fe2000fffe0ff */
[----:B------:R-:W-:Y:S01]  /*4c40*/  @!P4 R2UR UR20, R36 ;  /* 0x000000002414c2ca */ /* 0x000fe200000e0000 */
[----:B------:R-:W-:Y:S02]  /*4c50*/  VOTEU.ALL UP1, P4 ;  /* 0x0000000000ff7886 */ /* 0x000fe40002020000 */
[----:B------:R-:W-:Y:S01]  /*4c60*/  @!P4 R2UR UR21, R37 ;  /* 0x000000002515c2ca */ /* 0x000fe200000e0000 */
[----:B------:R-:W-:Y:S11]  /*4c70*/  UMOV UR9, UR25 ;  /* 0x0000001900097c82 */ /* 0x000ff60008000000 */
[----:B------:R-:W-:Y:S01]  /*4c80*/  @!UPT UIADD3 URZ, UPT, UPT, URZ, URZ, URZ ;  /* 0x000000fffffff290 */ /* 0x000fe2000fffe0ff */
[----:B------:R1:W-:Y:S01]  /*4c90*/  @!UP1 UTMALDG.3D [UR8], [UR20], desc[UR18] ;  /* 0x00001208140095b4 */ /* 0x0003e20008011000 */
[----:B------:R1:W-:Y:S02]  /*4ca0*/  @!P4 SYNCS.ARRIVE.TRANS64.RED.A0TR RZ, [UR7+0x60], R21 ;  /* 0x00006015ffffc9a7 */ /* 0x0003e40008300407 */
[----:B-1----:R-:W-:Y:S01]  /*4cb0*/  @!P1 ISETP.NE.AND P2, PT, R3, 0x1, PT ;  /* 0x000000010300980c */ /* 0x002fe20003f45270 */
[C---:B--2---:R-:W-:Y:S01]  /*4cc0*/  @!P1 IMAD.HI.U32 R14, R13.reuse, R14, RZ ;  /* 0x0000000e0d0e9227 */ /* 0x044fe200078e00ff */
[----:B---3--:R-:W-:Y:S03]  /*4cd0*/  @!P1 ISETP.NE.AND P0, PT, R10, 0x1, PT ;  /* 0x000000010a00980c */ /* 0x008fe60003f05270 */
[C---:B------:R-:W-:Y:S01]  /*4ce0*/  @!P1 IMAD.HI.U32 R11, R8.reuse, R11, RZ ;  /* 0x0000000b080b9227 */ /* 0x040fe200078e00ff */
[----:B------:R-:W-:Y:S04]  /*4cf0*/  @!P1 SHF.R.U32.HI R14, RZ, R15, R14 ;  /* 0x0000000fff0e9219 */ /* 0x000fe8000001160e */
[----:B-----5:R-:W-:Y:S01]  /*4d00*/  @!P1 SHF.R.U32.HI R9, RZ, R0, R11 ;  /* 0x00000000ff099219 */ /* 0x020fe2000001160b */
[----:B------:R-:W-:Y:S01]  /*4d10*/  SYNCS.ARRIVE.TRANS64.RED.A1T0 RZ, [UR14], RZ ;  /* 0x000000ffffff79a7 */ /* 0x000fe2000810040e */
[----:B------:R-:W-:Y:S02]  /*4d20*/  @!P1 SEL R14, R13, R14, !P2 ;  /* 0x0000000e0d0e9207 */ /* 0x000fe40005000000 */
[----:B------:R-:W-:Y:S01]  /*4d30*/  @!P1 SEL R9, R8, R9, !P0 ;  /* 0x0000000908099207 */ /* 0x000fe20004000000 */
[----:B------:R-:W1:Y:S04]  /*4d40*/  SYNCS.PHASECHK.TRANS64.TRYWAIT P5, [UR7+0x88], R20 ;  /* 0x00008814ff0075a7 */ /* 0x000e6800080a1107 */
[----:B------:R-:W-:Y:S02]  /*4d50*/  @!P1 IMAD.IADD R0, R9, 0x1, -R14 ;  /* 0x0000000109009824 */ /* 0x000fe400078e0a0e */
[----:B------:R-:W-:Y:S02]  /*4d60*/  @!P1 IMAD.IADD R9, R14, 0x1, -R9 ;  /* 0x000000010e099824 */ /* 0x000fe400078e0a09 */
[----:B------:R-:W-:Y:S02]  /*4d70*/  @!P1 IMAD R13, R0, R3, R13 ;  /* 0x00000003000d9224 */ /* 0x000fe400078e020d */
[----:B------:R-:W-:Y:S01]  /*4d80*/  @!P1 IMAD R8, R9, R10, R8 ;  /* 0x0000000a09089224 */ /* 0x000fe200078e0208 */
[----:B-1----:R-:W-:Y:S06]  /*4d90*/  @!P5 BRA `(.L_x_82) ;  /* 0x0000006800a0d947 */ /* 0x002fec0003800000 */
.L_x_214:
[----:B-1----:R-:W-:Y:S01]  /*4da0*/  @!P4 IADD3 R3, P0, PT, R32, 0x580, RZ ;  /* 0x000005802003c810 */ /* 0x002fe20007f1e0ff */
[----:B------:R-:W-:Y:S01]  /*4db0*/  VOTEU.ALL UP1, P4 ;  /* 0x0000000000ff7886 */ /* 0x000fe20002020000 */
[----:B------:R-:W-:Y:S01]  /*4dc0*/  UMOV UR18, 0x0 ;  /* 0x0000000000127882 */ /* 0x000fe20000000000 */
[----:B------:R-:W-:Y:S01]  /*4dd0*/  UMOV UR19, 0x10000000 ;  /* 0x1000000000137882 */ /* 0x000fe20000000000 */
[----:B------:R-:W-:Y:S01]  /*4de0*/  @!P4 R2UR UR9, R3 ;  /* 0x000000000309c2ca */ /* 0x000fe200000e0000 */
[----:B------:R-:W-:Y:S01]  /*4df0*/  @!P4 IMAD.X R0, RZ, RZ, R33, P0 ;  /* 0x000000ffff00c224 */ /* 0x000fe200000e0621 */
[----:B------:R-:W-:Y:S01]  /*4e00*/  @!UP1 UIADD3 UR10, UPT, UPT, UR42, 0x70, URZ ;  /* 0x000000702a0a9890 */ /* 0x000fe2000fffe0ff */
[----:B------:R-:W-:Y:S01]  /*4e10*/  ISETP.NE.AND P0, PT, R27, 0x2, PT ;  /* 0x000000021b00780c */ /* 0x000fe20003f05270 */
[----:B------:R-:W-:Y:S01]  /*4e20*/  UMOV UR11, UR43 ;  /* 0x0000002b000b7c82 */ /* 0x000fe20008000000 */
[----:B------:R-:W-:Y:S01]  /*4e30*/  UMOV UR12, UR36 ;  /* 0x00000024000c7c82 */ /* 0x000fe20008000000 */
[----:B------:R-:W-:Y:S01]  /*4e40*/  @!P4 R2UR UR8, R0 ;  /* 0x000000000008c2ca */ /* 0x000fe200000e0000 */
[----:B------:R-:W-:Y:S01]  /*4e50*/  IMAD.IADD R20, R8, 0x1, R66 ;  /* 0x0000000108147824 */ /* 0x000fe200078e0242 */
[----:B------:R-:W-:Y:S01]  /*4e60*/  @P3 R2UR UR36, R24 ;  /* 0x00000000182432ca */ /* 0x000fe200000e0000 */
[----:B------:R-:W-:Y:S01]  /*4e70*/  IMAD.IADD R21, R13, 0x1, R68 ;  /* 0x000000010d157824 */ /* 0x000fe200078e0244 */
[----:B------:R-:W-:Y:S02]  /*4e80*/  SEL R0, RZ, 0x1, P0 ;  /* 0x00000001ff007807 */ /* 0x000fe40000000000 */
[----:B------:R-:W-:Y:S01]  /*4e90*/  SEL R27, R27, RZ, P0 ;  /* 0x000000ff1b1b7207 */ /* 0x000fe20000000000 */
[----:B------:R-:W-:Y:S01]  /*4ea0*/  IMAD.U32 R10, RZ, RZ, UR9 ;  /* 0x00000009ff0a7e24 */ /* 0x000fe2000f8e00ff */
[----:B------:R-:W-:Y:S01]  /*4eb0*/  UMOV UR9, UR17 ;  /* 0x0000001100097c82 */ /* 0x000fe20008000000 */
[----:B------:R-:W-:Y:S03]  /*4ec0*/  LOP3.LUT R25, R25, R0, RZ, 0x3c, !PT ;  /* 0x0000000019197212 */ /* 0x000fe600078e3cff */
[----:B------:R-:W-:Y:S01]  /*4ed0*/  @!P4 R2UR UR14, R10 ;  /* 0x000000000a0ec2ca */ /* 0x000fe200000e0000 */
[----:B------:R-:W-:Y:S01]  /*4ee0*/  IMAD.U32 R11, RZ, RZ, UR8 ;  /* 0x00000008ff0b7e24 */ /* 0x000fe2000f8e00ff */
[----:B------:R-:W-:Y:S01]  /*4ef0*/  @!UP1 UIADD3 UR8, UPT, UPT, UR7, 0x6200, URZ ;  /* 0x0000620007089890 */ /* 0x000fe2000fffe0ff */
[----:B------:R-:W-:Y:S03]  /*4f00*/  VOTEU.ALL UP1, P4 ;  /* 0x0000000000ff7886 */ /* 0x000fe60002020000 */
[----:B------:R-:W-:Y:S11]  /*4f10*/  @!P4 R2UR UR15, R11 ;  /* 0x000000000b0fc2ca */ /* 0x000ff600000e0000 */
[----:B------:R-:W-:Y:S02]  /*4f20*/  @!UPT UIADD3 URZ, UPT, UPT, URZ, URZ, URZ ;  /* 0x000000fffffff290 */ /* 0x000fe4000fffe0ff */
[----:B------:R2:W-:Y:S01]  /*4f30*/  @!UP1 UTMALDG.3D [UR8], [UR14], desc[UR18] ;  /* 0x000012080e0095b4 */ /* 0x0005e20008011000 */
[----:B------:R2:W-:Y:S01]  /*4f40*/  @!P4 SYNCS.ARRIVE.TRANS64.RED.A0TR RZ, [UR7+0x68], R23 ;  /* 0x00006817ffffc9a7 */ /* 0x0005e20008300407 */
[----:B------:R-:W-:Y:S01]  /*4f50*/  UPLOP3.LUT UP1, UPT, UPT, UPT, UPT, 0x80, 0x8 ;  /* 0x000000000008789c */ /* 0x000fe20003f2f070 */
[----:B------:R-:W-:Y:S01]  /*4f60*/  SYNCS.ARRIVE.TRANS64.RED.A1T0 RZ, [UR13], RZ ;  /* 0x000000ffffff79a7 */ /* 0x000fe2000810040d */
[----:B------:R-:W-:Y:S09]  /*4f70*/  @P3 BRA `(.L_x_83) ;  /* 0xffffffec00103947 */ /* 0x000ff2000383ffff */
[----:B------:R-:W1:Y:S02]  /*4f80*/  SYNCS.PHASECHK.TRANS64.TRYWAIT P0, [UR7+0x70], R12 ;  /* 0x0000700cff0075a7 */ /* 0x000e640008001107 */
[----:B-1----:R-:W-:Y:S05]  /*4f90*/  @!P0 BRA `(.L_x_84) ;  /* 0x0000006800388947 */ /* 0x002fea0003800000 */
.L_x_216:
[----:B------:R-:W3:Y:S02]  /*4fa0*/  SYNCS.PHASECHK.TRANS64.TRYWAIT P0, [UR7+0x78], R12 ;  /* 0x0000780cff0075a7 */ /* 0x000ee40008001107 */
[----:B---3--:R-:W-:Y:S05]  /*4fb0*/  @!P0 BRA `(.L_x_85) ;  /* 0x0000006800488947 */ /* 0x008fea0003800000 */
.L_x_218:
[----:B------:R-:W3:Y:S01]  /*4fc0*/  SYNCS.PHASECHK.TRANS64.TRYWAIT P0, [UR7+0x80], R12 ;  /* 0x0000800cff0075a7 */ /* 0x000ee20008001107 */
[----:B------:R-:W-:Y:S01]  /*4fd0*/  HFMA2 R0, -RZ, RZ, 0, 5.9604644775390625e-08 ;  /* 0x00000001ff007431 */ /* 0x000fe200000001ff */
[----:B---3--:R-:W-:Y:S06]  /*4fe0*/  @!P0 BRA `(.L_x_86) ;  /* 0x0000006800548947 */ /* 0x008fec0003800000 */
.L_x_220:
[----:B------:R-:W-:Y:S02]  /*4ff0*/  MOV R2, UR7 ;  /* 0x0000000700027c02 */ /* 0x000fe40008000f00 */
[----:B-1----:R-:W-:-:S07]  /*5000*/  SHF.L.U32 R3, R0, 0x1f, RZ ;  /* 0x0000001f00037819 */ /* 0x002fce00000006ff */
.L_x_87:
[----:B-1----:R1:W3:Y:S02]  /*5010*/  SYNCS.PHASECHK.TRANS64.TRYWAIT P0, [R2+URZ+0x88], R3 ;  /* 0x00008803020075a7 */ /* 0x0022e400080011ff */
[----:B---3--:R-:W-:Y:S05]  /*5020*/  @!P0 NANOSLEEP.SYNCS 0x989680 ;  /* 0x009896800000895d */ /* 0x008fea0003900000 */
[----:B------:R-:W3:Y:S02]  /*5030*/  @!P0 SYNCS.PHASECHK.TRANS64 P0, [R2+URZ+0x88], R3 ;  /* 0x00008803020085a7 */ /* 0x000ee400080010ff */
[----:B--23--:R-:W-:Y:S05]  /*5040*/  @P0 EXIT ;  /* 0x000000000000094d */ /* 0x00cfea0003800000 */
[----:B------:R-:W-:Y:S05]  /*5050*/  BRA `(.L_x_87) ;  /* 0xfffffffc00ec7947 */ /* 0x000fea000383ffff */
.L_x_68:
[----:B------:R-:W-:-:S06]  /*5060*/  UISETP.GE.AND UP1, UPT, UR8, 0x4, UPT ;  /* 0x000000040800788c */ /* 0x000fcc000bf26270 */
[----:B------:R-:W-:-:S13]  /*5070*/  PLOP3.LUT P0, PT, PT, PT, UP1, 0x80, 0x8 ;  /* 0x000000000008781c */ /* 0x000fda0003f0f018 */
[----:B------:R-:W-:Y:S05]  /*5080*/  @!P0 EXIT ;  /* 0x000000000000894d */ /* 0x000fea0003800000 */
[----:B------:R-:W-:Y:S01]  /*5090*/  BAR.SYNC.DEFER_BLOCKING 0x6, 0xa0 ;  /* 0x0182800000007b1d */ /* 0x000fe20000010000 */
[C---:B------:R-:W-:Y:S01]  /*50a0*/  IMAD.SHL.U32 R3, R80.reuse, 0x10, RZ ;  /* 0x0000001050037824 */ /* 0x040fe200078e00ff */
[C---:B------:R-:W-:Y:S01]  /*50b0*/  SHF.L.U32 R33, R80.reuse, 0x10, RZ ;  /* 0x0000001050217819 */ /* 0x040fe200000006ff */
[C---:B------:R-:W-:Y:S01]  /*50c0*/  IMAD.SHL.U32 R2, R80.reuse, 0x2, RZ ;  /* 0x0000000250027824 */ /* 0x040fe200078e00ff */
[C---:B------:R-:W-:Y:S01]  /*50d0*/  LOP3.LUT R81, R80.reuse, 0x60, RZ, 0xc0, !PT ;  /* 0x0000006050517812 */ /* 0x040fe200078ec0ff */
[----:B------:R-:W-:Y:S01]  /*50e0*/  HFMA2 R75, -RZ, RZ, 0, 0 ;  /* 0x00000000ff4b7431 */ /* 0x000fe200000001ff */
[----:B------:R-:W-:Y:S02]  /*50f0*/  UMOV UR48, 0x400 ;  /* 0x0000040000307882 */ /* 0x000fe40000000000 */
[----:B------:R-:W1:Y:S01]  /*5100*/  LDC R71, c[0x0][0x370] ;  /* 0x0000dc00ff477b82 */ /* 0x000e620000000800 */
[----:B------:R-:W-:Y:S01]  /*5110*/  ULEA UR48, UR37, UR48, 0x18 ;  /* 0x0000003025307291 */ /* 0x000fe2000f8ec0ff */
[----:B------:R-:W-:Y:S01]  /*5120*/  LOP3.LUT R5, R3, 0x60, RZ, 0xc0, !PT ;  /* 0x0000006003057812 */ /* 0x000fe200078ec0ff */
[----:B------:R-:W-:Y:S01]  /*5130*/  IMAD.MOV.U32 R30, RZ, RZ, RZ ;  /* 0x000000ffff1e7224 */ /* 0x000fe200078e00ff */
[----:B------:R-:W-:Y:S01]  /*5140*/  LOP3.LUT R78, R80, 0x2, RZ, 0xc0, !PT ;  /* 0x00000002504e7812 */ /* 0x000fe200078ec0ff */
[----:B------:R-:W-:Y:S01]  /*5150*/  UIADD3 UR4, UPT, UPT, UR48, 0x200, URZ ;  /* 0x0000020030047890 */ /* 0x000fe2000fffe0ff */
[----:B------:R-:W-:Y:S01]  /*5160*/  LOP3.LUT R2, R5, 0xc, R2, 0xf8, !PT ;  /* 0x0000000c05027812 */ /* 0x000fe200078ef802 */
[----:B------:R-:W-:Y:S01]  /*5170*/  IMAD.MOV.U32 R84, RZ, RZ, RZ ;  /* 0x000000ffff547224 */ /* 0x000fe200078e00ff */
[----:B------:R-:W2:Y:S01]  /*5180*/  LDC R28, c[0x0][0xb0c] ;  /* 0x0002c300ff1c7b82 */ /* 0x000ea20000000800 */
[----:B------:R-:W-:Y:S01]  /*5190*/  LOP3.LUT R33, R33, 0x600000, RZ, 0xc0, !PT ;  /* 0x0060000021217812 */ /* 0x000fe200078ec0ff */
[----:B------:R-:W4:Y:S01]  /*51a0*/  LDCU.64 UR52, c[0x0][0x348] ;  /* 0x00006900ff3477ac */ /* 0x000f220008000a00 */
[----:B------:R-:W-:Y:S01]  /*51b0*/  IMAD.U32 R73, RZ, RZ, UR4 ;  /* 0x00000004ff497e24 */ /* 0x000fe2000f8e00ff */
[----:B------:R-:W-:-:S02]  /*51c0*/  LOP3.LUT R2, R2, 0x790, R3, 0xf8, !PT ;  /* 0x0000079002027812 */ /* 0x000fc400078ef803 */
[----:B------:R-:W-:Y:S01]  /*51d0*/  LOP3.LUT R80, R80, 0x4, RZ, 0xc0, !PT ;  /* 0x0000000450507812 */ /* 0x000fe200078ec0ff */
[----:B------:R-:W1:Y:S01]  /*51e0*/  LDCU.64 UR38, c[0x0][0x888] ;  /* 0x00011100ff2677ac */ /* 0x000e620008000a00 */
[----:B------:R-:W1:Y:S01]  /*51f0*/  LDC R69, c[0x0][0xb20] ;  /* 0x0002c800ff457b82 */ /* 0x000e620000000800 */
[----:B------:R-:W3:Y:S01]  /*5200*/  LDS R0, [UR48+0x150] ;  /* 0x00015030ff007984 */ /* 0x000ee20008000800 */
[----:B------:R-:W-:Y:S01]  /*5210*/  LEA R79, R2, R73, 0x2 ;  /* 0x00000049024f7211 */ /* 0x000fe200078e10ff */
[----:B------:R-:W1:Y:S01]  /*5220*/  LDCU.64 UR44, c[0x0][0x890] ;  /* 0x00011200ff2c77ac */ /* 0x000e620008000a00 */
[----:B------:R-:W-:-:S03]  /*5230*/  MOV R76, RZ ;  /* 0x000000ff004c7202 */ /* 0x000fc60000000f00 */
[--C-:B------:R-:W-:Y:S01]  /*5240*/  IMAD R78, R78, -0x10, R79.reuse ;  /* 0xfffffff04e4e7824 */ /* 0x100fe200078e024f */
[----:B------:R-:W1:Y:S01]  /*5250*/  LDC R27, c[0x0][0xb30] ;  /* 0x0002cc00ff1b7b82 */ /* 0x000e620000000800 */
[----:B------:R-:W-:Y:S01]  /*5260*/  IMAD R77, R80, -0x10, R79 ;  /* 0xfffffff0504d7824 */ /* 0x000fe200078e024f */
[----:B------:R-:W-:Y:S01]  /*5270*/  UMOV UR49, URZ ;  /* 0x000000ff00317c82 */ /* 0x000fe20008000000 */
[----:B------:R-:W-:-:S05]  /*5280*/  UMOV UR51, URZ ;  /* 0x000000ff00337c82 */ /* 0x000fca0008000000 */
[----:B------:R-:W1:Y:S08]  /*5290*/  LDC.64 R64, c[0x0][0xb10] ;  /* 0x0002c400ff407b82 */ /* 0x000e700000000a00 */
[----:B------:R-:W1:Y:S08]  /*52a0*/  LDC.64 R24, c[0x0][0xb18] ;  /* 0x0002c600ff187b82 */ /* 0x000e700000000a00 */
[----:B------:R-:W1:Y:S08]  /*52b0*/  LDC.64 R22, c[0x0][0xb28] ;  /* 0x0002ca00ff167b82 */ /* 0x000e700000000a00 */
[----:B------:R-:W1:Y:S01]  /*52c0*/  LDC.64 R62, c[0x0][0x8b0] ;  /* 0x00022c00ff3e7b82 */ /* 0x000e620000000a00 */
[----:B---3--:R-:W-:-:S07]  /*52d0*/  IMAD.IADD R33, R0, 0x1, R33 ;  /* 0x0000000100217824 */ /* 0x008fce00078e0221 */
[----:B------:R-:W3:Y:S08]  /*52e0*/  LDC.64 R60, c[0x0][0x8a8] ;  /* 0x00022a00ff3c7b82 */ /* 0x000ef00000000a00 */
[----:B--2-4-:R-:W1:Y:S02]  /*52f0*/  LDC R70, c[0x0][0x374] ;  /* 0x0000dd00ff467b82 */ /* 0x014e640000000800 */
.L_x_163:
[C---:B------:R-:W-:Y:S02]  /*5300*/  LEA R0, R84.reuse, UR48, 0x3 ;  /* 0x0000003054007c11 */ /* 0x040fe4000f8e18ff */
[----:B------:R-:W-:Y:S02]  /*5310*/  SHF.L.U32 R3, R75, 0x1f, RZ ;  /* 0x0000001f4b037819 */ /* 0x000fe400000006ff */
[----:B-1----:R-:W-:Y:S02]  /*5320*/  LEA R16, R84, UR48, 0x4 ;  /* 0x0000003054107c11 */ /* 0x002fe4000f8e20ff */
[----:B------:R-:W2:Y:S02]  /*5330*/  SYNCS.PHASECHK.TRANS64.TRYWAIT P0, [R0+URZ+0xa0], R3 ;  /* 0x0000a003000075a7 */ /* 0x000ea400080011ff */
[----:B--23--:R-:W-:Y:S05]  /*5340*/  @!P0 BRA `(.L_x_88) ;  /* 0x0000006400948947 */ /* 0x00cfea0003800000 */
.L_x_221:
[----:B------:R-:W4:Y:S01]  /*5350*/  LDC.64 R12, c[0x0][0xb10] ;  /* 0x0002c400ff0c7b82 */ /* 0x000f220000000a00 */
[----:B------:R-:W3:Y:S01]  /*5360*/  LDS.128 R16, [R16+0x130] ;  /* 0x0001300010107984 */ /* 0x000ee20000000c00 */
[----:B-1----:R-:W-:Y:S01]  /*5370*/  ISETP.NE.AND P1, PT, R27, 0x1, PT ;  /* 0x000000011b00780c */ /* 0x002fe20003f25270 */
[----:B--2---:R-:W-:Y:S01]  /*5380*/  VIADD R0, R0, 0xb0 ;  /* 0x000000b000007836 */ /* 0x004fe20000000000 */
[----:B------:R-:W-:Y:S04]  /*5390*/  ISETP.GE.AND P0, PT, R26, 0x1, PT ;  /* 0x000000011a00780c */ /* 0x000fe80003f06270 */
[----:B------:R-:W1:Y:S01]  /*53a0*/  LDC.64 R10, c[0x0][0xb18] ;  /* 0x0002c600ff0a7b82 */ /* 0x000e620000000a00 */
[----:B------:R-:W-:Y:S01]  /*53b0*/  PRMT R0, RZ, 0x654, R0 ;  /* 0x00000654ff007816 */ /* 0x000fe20000000000 */
[----:B------:R-:W-:Y:S01]  /*53c0*/  @!PT LDS RZ, [RZ] ;  /* 0x00000000fffff984 */ /* 0x000fe20000000800 */
[----:B------:R-:W-:Y:S01]  /*53d0*/  @!PT LDS RZ, [RZ] ;  /* 0x00000000fffff984 */ /* 0x000fe20000000800 */
[----:B------:R-:W-:Y:S01]  /*53e0*/  @!PT LDS RZ, [RZ] ;  /* 0x00000000fffff984 */ /* 0x000fe20000000800 */
[----:B------:R-:W-:Y:S01]  /*53f0*/  @!PT LDS RZ, [RZ] ;  /* 0x00000000fffff984 */ /* 0x000fe20000000800 */
[----:B------:R2:W-:Y:S06]  /*5400*/  MEMBAR.ALL.CTA ;  /* 0x0000000000007992 */ /* 0x0005ec0000008000 */
[----:B--2---:R-:W2:Y:S01]  /*5410*/  FENCE.VIEW.ASYNC.S ;  /* 0x00000000000073c6 */ /* 0x004ea20000000000 */
[----:B------:R-:W1:Y:S08]  /*5420*/  @!P1 LDC R14, c[0x0][0xb20] ;  /* 0x0002c800ff0e9b82 */ /* 0x000e700000000800 */
[----:B------:R-:W1:Y:S01]  /*5430*/  @!P1 LDC R9, c[0x0][0xb0c] ;  /* 0x0002c300ff099b82 */ /* 0x000e620000000800 */
[----:B--2---:R2:W-:Y:S01]  /*5440*/  SYNCS.ARRIVE.TRANS64.RED.A1T0 RZ, [R0+URZ], RZ ;  /* 0x000000ff00ff79a7 */ /* 0x0045e200081004ff */
[----:B---3--:R-:W-:Y:S04]  /*5450*/  LOP3.LUT P4, RZ, R18, 0x1, RZ, 0xc0, !PT ;  /* 0x0000000112ff7812 */ /* 0x008fe8000788c0ff */
[----:B------:R-:W-:Y:S09]  /*5460*/  P2R R82, PR, RZ, 0x10 ;  /* 0x00000010ff527803 */ /* 0x000ff20000000000 */
[----:B------:R-:W-:Y:S02]  /*5470*/  @P4 MOV R31, R16 ;  /* 0x00000010001f4202 */ /* 0x000fe40000000f00 */
[----:B------:R-:W-:Y:S01]  /*5480*/  @P4 LOP3.LUT R29, R17, 0xffff, RZ, 0xc0, !PT ;  /* 0x0000ffff111d4812 */ /* 0x000fe200078ec0ff */
[----:B--2-4-:R-:W-:Y:S06]  /*5490*/  @!P0 BRA `(.L_x_89) ;  /* 0x0000000000a48947 */ /* 0x014fec0003800000 */
[----:B------:R-:W-:Y:S01]  /*54a0*/  IMAD.HI.U32 R36, R70, R25, RZ ;  /* 0x0000001946247227 */ /* 0x000fe200078e00ff */
[----:B------:R-:W-:Y:S02]  /*54b0*/  ISETP.NE.AND P0, PT, R24, 0x1, PT ;  /* 0x000000011800780c */ /* 0x000fe40003f05270 */
[----:B------:R-:W-:Y:S01]  /*54c0*/  ISETP.NE.AND P2, PT, R26, 0x1, PT ;  /* 0x000000011a00780c */ /* 0x000fe20003f45270 */
[-C--:B------:R-:W-:Y:S01]  /*54d0*/  IMAD.HI.U32 R34, R71, R64.reuse, RZ ;  /* 0x0000004047227227 */ /* 0x080fe200078e00ff */
[----:B------:R-:W-:Y:S02]  /*54e0*/  SHF.R.U32.HI R37, RZ, R69, R36 ;  /* 0x00000045ff257219 */ /* 0x000fe40000011624 */
[----:B------:R-:W-:Y:S01]  /*54f0*/  ISETP.NE.AND P3, PT, R28, 0x1, PT ;  /* 0x000000011c00780c */ /* 0x000fe20003f65270 */
[----:B------:R-:W-:Y:S01]  /*5500*/  IMAD.HI.U32 R40, R29, R25, RZ ;  /* 0x000000191d287227 */ /* 0x000fe200078e00ff */
[----:B------:R-:W-:Y:S02]  /*5510*/  SHF.R.U32.HI R34, RZ, R65, R34 ;  /* 0x00000041ff227219 */ /* 0x000fe40000011622 */
[----:B------:R-:W-:Y:S01]  /*5520*/  SEL R3, R70, R37, !P0 ;  /* 0x0000002546037207 */ /* 0x000fe20004000000 */
[----:B------:R-:W-:Y:S01]  /*5530*/  IMAD.HI.U32 R38, R31, R64, RZ ;  /* 0x000000401f267227 */ /* 0x000fe200078e00ff */
[----:B------:R-:W-:Y:S03]  /*5540*/  SEL R7, R71, R34, !P3 ;  /* 0x0000002247077207 */ /* 0x000fe60005800000 */
[-C--:B------:R-:W-:Y:S01]  /*5550*/  IMAD.HI.U32 R34, R3, R22.reuse, RZ ;  /* 0x0000001603227227 */ /* 0x080fe200078e00ff */
[----:B------:R-:W-:Y:S03]  /*5560*/  SHF.R.U32.HI R38, RZ, R65, R38 ;  /* 0x00000041ff267219 */ /* 0x000fe60000011626 */
[----:B------:R-:W-:Y:S01]  /*5570*/  IMAD.HI.U32 R36, R7, R22, RZ ;  /* 0x0000001607247227 */ /* 0x000fe200078e00ff */
[----:B------:R-:W-:Y:S02]  /*5580*/  @P2 SHF.R.U32.HI R3, RZ, R23, R34 ;  /* 0x00000017ff032219 */ /* 0x000fe40000011622 */
[----:B------:R-:W-:Y:S02]  /*5590*/  SHF.R.U32.HI R34, RZ, R69, R40 ;  /* 0x00000045ff227219 */ /* 0x000fe40000011628 */
[----:B------:R-:W-:Y:S01]  /*55a0*/  @P2 SHF.R.U32.HI R7, RZ, R23, R36 ;  /* 0x00000017ff072219 */ /* 0x000fe20000011624 */
[C---:B------:R-:W-:Y:S01]  /*55b0*/  IMAD R2, R26.reuse, R3, RZ ;  /* 0x000000031a027224 */ /* 0x040fe200078e02ff */
[----:B------:R-:W-:Y:S02]  /*55c0*/  SEL R5, R29, R34, !P0 ;  /* 0x000000221d057207 */ /* 0x000fe40004000000 */
[----:B------:R-:W-:Y:S01]  /*55d0*/  SEL R3, R31, R38, !P3 ;  /* 0x000000261f037207 */ /* 0x000fe20005800000 */
[----:B------:R-:W-:Y:S01]  /*55e0*/  IMAD R4, R26, R7, RZ ;  /* 0x000000071a047224 */ /* 0x000fe200078e02ff */
[C---:B------:R-:W-:Y:S01]  /*55f0*/  ISETP.GE.AND P0, PT, R5.reuse, R2, PT ;  /* 0x000000020500720c */ /* 0x040fe20003f06270 */
[----:B------:R-:W-:Y:S03]  /*5600*/  IMAD.HI.U32 R6, R5, R22, RZ ;  /* 0x0000001605067227 */ /* 0x000fe600078e00ff */
[----:B------:R-:W-:Y:S01]  /*5610*/  ISETP.GE.OR P0, PT, R3, R4, P0 ;  /* 0x000000040300720c */ /* 0x000fe20000706670 */
[----:B------:R-:W-:Y:S01]  /*5620*/  IMAD.MOV R4, RZ, RZ, -R3 ;  /* 0x000000ffff047224 */ /* 0x000fe200078e0a03 */
[-C--:B------:R-:W-:Y:S03]  /*5630*/  SHF.R.U32.HI R6, RZ, R23.reuse, R6 ;  /* 0x00000017ff067219 */ /* 0x080fe60000011606 */
[----:B------:R-:W-:Y:S01]  /*5640*/  IMAD R31, R28, R4, R31 ;  /* 0x000000041c1f7224 */ /* 0x000fe200078e021f */
[----:B------:R-:W-:Y:S05]  /*5650*/  SEL R15, R5, R6, !P2 ;  /* 0x00000006050f7207 */ /* 0x000fea0005000000 */
[----:B------:R-:W-:Y:S02]  /*5660*/  IMAD.MOV R6, RZ, RZ, -R15 ;  /* 0x000000ffff067224 */ /* 0x000fe400078e0a0f */
[C---:B------:R-:W-:Y:S04]  /*5670*/  @!P0 IMAD.HI.U32 R2, R3.reuse, R22, RZ ;  /* 0x0000001603028227 */ /* 0x040fe800078e00ff */
[----:B------:R-:W-:Y:S01]  /*5680*/  IMAD R6, R26, R6, R5 ;  /* 0x000000061a067224 */ /* 0x000fe200078e0205 */
[----:B------:R-:W-:Y:S04]  /*5690*/  @!P0 SHF.R.U32.HI R2, RZ, R23, R2 ;  /* 0x00000017ff028219 */ /* 0x000fe80000011602 */
[----:B------:R-:W-:Y:S02]  /*56a0*/  @!P0 SEL R0, R3, R2, !P2 ;  /* 0x0000000203008207 */ /* 0x000fe40005000000 */
[----:B------:R-:W-:Y:S02]  /*56b0*/  IADD3 R2, PT, PT, -R5, RZ, RZ ;  /* 0x000000ff05027210 */ /* 0x000fe40007ffe1ff */
[----:B------:R-:W-:Y:S01]  /*56c0*/  @!P0 IADD3 R8, PT, PT, R15, -R0, RZ ;  /* 0x800000000f088210 */ /* 0x000fe20007ffe0ff */
[----:B------:R-:W-:Y:S02]  /*56d0*/  @!P0 IMAD R0, R7, R6, R0 ;  /* 0x0000000607008224 */ /* 0x000fe400078e0200 */
[----:B------:R-:W-:Y:S02]  /*56e0*/  IMAD R29, R24, R2, R29 ;  /* 0x00000002181d7224 */ /* 0x000fe400078e021d */
[----:B------:R-:W-:Y:S02]  /*56f0*/  @!P0 IMAD R5, R8, R26, R3 ;  /* 0x0000001a08058224 */ /* 0x000fe400078e0203 */
[----:B------:R-:W-:Y:S04]  /*5700*/  @!P0 IMAD.MOV.U32 R3, RZ, RZ, R0 ;  /* 0x000000ffff038224 */ /* 0x000fe800078e0000 */
[----:B------:R-:W-:Y:S02]  /*5710*/  IMAD R31, R3, R28, R31 ;  /* 0x0000001c031f7224 */ /* 0x000fe400078e021f */
[----:B------:R-:W-:Y:S07]  /*5720*/  IMAD R29, R5, R24, R29 ;  /* 0x00000018051d7224 */ /* 0x000fee00078e021d */
.L_x_89:
[----:B-1----:R-:W-:Y:S01]  /*5730*/  @!P1 ISETP.NE.AND P0, PT, R10, 0x1, PT ;  /* 0x000000010a00980c */ /* 0x002fe20003f05270 */
[----:B------:R-:W-:Y:S01]  /*5740*/  @!P1 IMAD.HI.U32 R3, R29, R11, RZ ;  /* 0x0000000b1d039227 */ /* 0x000fe200078e00ff */
[----:B------:R-:W-:Y:S01]  /*5750*/  R2UR UR42, R21 ;  /* 0x00000000152a72ca */ /* 0x000fe200000e0000 */
[----:B------:R-:W-:Y:S01]  /*5760*/  BSSY.RECONVERGENT B6, `(.L_x_90) ;  /* 0x0000031000067945 */ /* 0x000fe20003800200 */
[----:B------:R-:W-:Y:S01]  /*5770*/  R2UR UR41, R20 ;  /* 0x00000000142972ca */ /* 0x000fe200000e0000 */
[----:B------:R-:W-:Y:S01]  /*5780*/  @!P1 IMAD.HI.U32 R0, R31, R12, RZ ;  /* 0x0000000c1f009227 */ /* 0x000fe200078e00ff */
[----:B------:R-:W-:Y:S02]  /*5790*/  @!P1 SHF.R.U32.HI R2, RZ, R14, R3 ;  /* 0x0000000eff029219 */ /* 0x000fe40000011603 */
[----:B------:R-:W-:Y:S01]  /*57a0*/  @!P1 ISETP.NE.AND P2, PT, R9, 0x1, PT ;  /* 0x000000010900980c */ /* 0x000fe20003f45270 */
[----:B------:R-:W-:Y:S01]  /*57b0*/  VIADD R84, R84, 0x1 ;  /* 0x0000000154547836 */ /* 0x000fe20000000000 */
[----:B------:R-:W-:Y:S02]  /*57c0*/  @!P1 SEL R2, R29, R2, !P0 ;  /* 0x000000021d029207 */ /* 0x000fe40004000000 */
[----:B------:R-:W-:Y:S02]  /*57d0*/  @!P1 SHF.R.U32.HI R0, RZ, R13, R0 ;  /* 0x0000000dff009219 */ /* 0x000fe40000011600 */
[----:B------:R-:W-:Y:S01]  /*57e0*/  LOP3.LUT P0, RZ, R73, 0x1b0, RZ, 0xc0, !PT ;  /* 0x000001b049ff7812 */ /* 0x000fe2000780c0ff */
[----:B------:R-:W-:Y:S01]  /*57f0*/  USHF.L.U32 UR42, UR42, 0x7, URZ ;  /* 0x000000072a2a7899 */ /* 0x000fe200080006ff */
[----:B------:R-:W-:Y:S01]  /*5800*/  @!P1 SEL R3, R31, R0, !P2 ;  /* 0x000000001f039207 */ /* 0x000fe20005000000 */
[----:B------:R-:W-:Y:S01]  /*5810*/  USHF.L.U32 UR41, UR41, 0x7, URZ ;  /* 0x0000000729297899 */ /* 0x000fe200080006ff */
[----:B------:R-:W-:Y:S03]  /*5820*/  @P4 SHF.R.U32.HI R74, RZ, 0x10, R17 ;  /* 0x00000010ff4a4819 */ /* 0x000fe60000011611 */
[----:B------:R-:W-:Y:S02]  /*5830*/  @!P1 IMAD.IADD R0, R2, 0x1, -R3 ;  /* 0x0000000102009824 */ /* 0x000fe400078e0a03 */
[----:B------:R-:W-:Y:S02]  /*5840*/  @!P1 IMAD.IADD R2, R3, 0x1, -R2 ;  /* 0x0000000103029824 */ /* 0x000fe400078e0a02 */
[----:B------:R-:W-:Y:S02]  /*5850*/  @!P1 IMAD R31, R0, R9, R31 ;  /* 0x00000009001f9224 */ /* 0x000fe400078e021f */
[----:B------:R-:W-:Y:S01]  /*5860*/  @!P1 IMAD R29, R2, R10, R29 ;  /* 0x0000000a021d9224 */ /* 0x000fe200078e021d */
[----:B------:R-:W-:Y:S06]  /*5870*/  @!P0 BRA `(.L_x_91) ;  /* 0x00000000007c8947 */ /* 0x000fec0003800000 */
[----:B------:R-:W1:Y:S01]  /*5880*/  LDCU.64 UR8, c[0x4][0x80] ;  /* 0x01001000ff0877ac */ /* 0x000e620008000a00 */
[----:B------:R-:W-:Y:S01]  /*5890*/  MOV R2, 0x0 ;  /* 0x0000000000027802 */ /* 0x000fe20000000f00 */
[----:B------:R-:W-:Y:S02]  /*58a0*/  HFMA2 R12, -RZ, RZ, 0, 5.9604644775390625e-08 ;  /* 0x00000001ff0c7431 */ /* 0x000fe400000001ff */
[----:B------:R-:W-:Y:S01]  /*58b0*/  IMAD.MOV.U32 R8, RZ, RZ, 0x70 ;  /* 0x00000070ff087424 */ /* 0x000fe200078e00ff */
[----:B------:R2:W3:Y:S01]  /*58c0*/  LDC.64 R14, c[0x4][R2] ;  /* 0x01000000020e7b82 */ /* 0x0004e20000000a00 */
[----:B------:R-:W4:Y:S01]  /*58d0*/  LDCU.64 UR6, c[0x4][0x88] ;  /* 0x01001100ff0677ac */ /* 0x000f220008000a00 */
[----:B------:R-:W-:Y:S01]  /*58e0*/  IMAD.MOV.U32 R13, RZ, RZ, RZ ;  /* 0x000000ffff0d7224 */ /* 0x000fe200078e00ff */
[----:B------:R-:W2:Y:S01]  /*58f0*/  LDCU.64 UR4, c[0x4][0x8] ;  /* 0x01000100ff0477ac */ /* 0x000ea20008000a00 */
[----:B-1----:R-:W-:Y:S01]  /*5900*/  MOV R5, UR9 ;  /* 0x0000000900057c02 */ /* 0x002fe20008000f00 */
[----:B------:R-:W-:Y:S01]  /*5910*/  IMAD.U32 R4, RZ, RZ, UR8 ;  /* 0x00000008ff047e24 */ /* 0x000fe2000f8e00ff */
[----:B----4-:R-:W-:Y:S01]  /*5920*/  MOV R7, UR7 ;  /* 0x0000000700077c02 */ /* 0x010fe20008000f00 */
[----:B------:R-:W-:Y:S01]  /*5930*/  IMAD.U32 R6, RZ, RZ, UR6 ;  /* 0x00000006ff067e24 */ /* 0x000fe2000f8e00ff */
[----:B--2---:R-:W-:Y:S01]  /*5940*/  MOV R11, UR5 ;  /* 0x00000005000b7c02 */ /* 0x004fe20008000f00 */
[----:B------:R-:W-:Y:S02]  /*5950*/  IMAD.U32 R10, RZ, RZ, UR4 ;  /* 0x00000004ff0a7e24 */ /* 0x000fe4000f8e00ff */
[----:B------:R-:W-:Y:S07]  /*5960*/  LEPC R20, `(.L_x_92) ;  /* 0x000000001014794e */ /* 0x000fee0000000000 */
[----:B---3-5:R-:W-:Y:S05]  /*5970*/  CALL.ABS.NOINC R14 ;  /* 0x000000000e007343 */ /* 0x028fea0003c00000 */
.L_x_92:
[----:B------:R-:W1:Y:S01]  /*5980*/  LDCU.64 UR8, c[0x4][0x80] ;  /* 0x01001000ff0877ac */ /* 0x000e620008000a00 */
[----:B------:R-:W2:Y:S01]  /*5990*/  LDC.64 R2, c[0x4][R2] ;  /* 0x0100000002027b82 */ /* 0x000ea20000000a00 */
[----:B------:R-:W-:Y:S02]  /*59a0*/  HFMA2 R12, -RZ, RZ, 0, 5.9604644775390625e-08 ;  /* 0x00000001ff0c7431 */ /* 0x000fe400000001ff */
[----:B------:R-:W-:Y:S02]  /*59b0*/  IMAD.MOV.U32 R8, RZ, RZ, 0x70 ;  /* 0x00000070ff087424 */ /* 0x000fe400078e00ff */
[----:B------:R-:W-:Y:S01]  /*59c0*/  IMAD.MOV.U32 R13, RZ, RZ, RZ ;  /* 0x000000ffff0d7224 */ /* 0x000fe200078e00ff */
[----:B------:R-:W3:Y:S01]  /*59d0*/  LDCU.64 UR6, c[0x4][0x88] ;  /* 0x01001100ff0677ac */ /* 0x000ee20008000a00 */
[----:B------:R-:W4:Y:S01]  /*59e0*/  LDCU.64 UR4, c[0x4][0x8] ;  /* 0x01000100ff0477ac */ /* 0x000f220008000a00 */
[----:B-1----:R-:W-:Y:S02]  /*59f0*/  MOV R4, UR8 ;  /* 0x0000000800047c02 */ /* 0x002fe40008000f00 */
[----:B------:R-:W-:Y:S02]  /*5a00*/  MOV R5, UR9 ;  /* 0x0000000900057c02 */ /* 0x000fe40008000f00 */
[----:B---3--:R-:W-:Y:S01]  /*5a10*/  MOV R7, UR7 ;  /* 0x0000000700077c02 */ /* 0x008fe20008000f00 */
[----:B------:R-:W-:Y:S01]  /*5a20*/  IMAD.U32 R6, RZ, RZ, UR6 ;  /* 0x00000006ff067e24 */ /* 0x000fe2000f8e00ff */
[----:B----4-:R-:W-:Y:S01]  /*5a30*/  MOV R11, UR5 ;  /* 0x00000005000b7c02 */ /* 0x010fe20008000f00 */
[----:B------:R-:W-:Y:S02]  /*5a40*/  IMAD.U32 R10, RZ, RZ, UR4 ;  /* 0x00000004ff0a7e24 */ /* 0x000fe4000f8e00ff */
[----:B------:R-:W-:Y:S07]  /*5a50*/  LEPC R20, `(.L_x_91) ;  /* 0x000000001014794e */ /* 0x000fee0000000000 */
[----:B--2---:R-:W-:Y:S05]  /*5a60*/  CALL.ABS.NOINC R2 ;  /* 0x0000000002007343 */ /* 0x004fea0003c00000 */
.L_x_91:
[----:B------:R-:W-:Y:S05]  /*5a70*/  BSYNC.RECONVERGENT B6 ;  /* 0x0000000000067941 */ /* 0x000fea0003800200 */
.L_x_90:
[----:B------:R-:W-:Y:S01]  /*5a80*/  ISETP.NE.U32.AND P4, PT, R62, RZ, PT ;  /* 0x000000ff3e00720c */ /* 0x000fe20003f85070 */
[----:B------:R-:W-:Y:S01]  /*5a90*/  UISETP.NE.AND UP2, UPT, UR50, URZ, UPT ;  /* 0x000000ff3200728c */ /* 0x000fe2000bf45270 */
[----:B------:R-:W-:Y:S01]  /*5aa0*/  ISETP.NE.U32.AND P2, PT, RZ, UR38, PT ;  /* 0x00000026ff007c0c */ /* 0x000fe2000bf45070 */
[----:B------:R-:W-:Y:S01]  /*5ab0*/  UISETP.NE.U32.AND UP1, UPT, UR44, URZ, UPT ;  /* 0x000000ff2c00728c */ /* 0x000fe2000bf25070 */
[----:B------:R-:W-:Y:S01]  /*5ac0*/  ISETP.NE.AND.EX P4, PT, R63, RZ, PT, P4 ;  /* 0x000000ff3f00720c */ /* 0x000fe20003f85340 */
[----:B------:R-:W-:Y:S01]  /*5ad0*/  UPLOP3.LUT UP0, UPT, UPT, UPT, UPT, 0x40, 0x4 ;  /* 0x000000000004789c */ /* 0x000fe20003f0e870 */
[----:B------:R-:W-:Y:S01]  /*5ae0*/  ISETP.NE.AND.EX P2, PT, RZ, UR39, PT, P2 ;  /* 0x00000027ff007c0c */ /* 0x000fe2000bf45320 */
[----:B------:R-:W-:Y:S01]  /*5af0*/  UISETP.NE.AND.EX UP1, UPT, UR45, URZ, UPT, UP1 ;  /* 0x000000ff2d00728c */ /* 0x000fe2000bf25310 */
[----:B------:R-:W-:Y:S04]  /*5b00*/  PLOP3.LUT P1, PT, PT, PT, UP2, 0x80, 0x8 ;  /* 0x000000000008781c */ /* 0x000fe80003f2f028 */
[----:B------:R-:W-:Y:S06]  /*5b10*/  @UP2 UPLOP3.LUT UP0, UPT, UPT, UPT, UP1, 0x80, 0x8 ;  /* 0x000000000008289c */ /* 0x000fec0003f0f010 */
[----:B------:R-:W-:Y:S01]  /*5b20*/  PLOP3.LUT P0, PT, PT, PT, UP0, 0x80, 0x8 ;  /* 0x000000000008781c */ /* 0x000fe20003f0f008 */
[----:B------:R-:W-:Y:S01]  /*5b30*/  @!UPT UIADD3 URZ, UPT, UPT, URZ, URZ, URZ ;  /* 0x000000fffffff290 */ /* 0x000fe2000fffe0ff */
[----:B------:R-:W-:Y:S11]  /*5b40*/  BRA.U !UP1, `(.L_x_93) ;  /* 0x0000000109387547 */ /* 0x000ff6000b800000 */
[----:B------:R-:W-:Y:S01]  /*5b50*/  UISETP.NE.U32.AND UP0, UPT, UR38, URZ, UPT ;  /* 0x000000ff2600728c */ /* 0x000fe2000bf05070 */
[----:B------:R-:W-:Y:S02]  /*5b60*/  HFMA2 R0, -RZ, RZ, 0, 5.9604644775390625e-08 ;  /* 0x00000001ff007431 */ /* 0x000fe400000001ff */
[----:B------:R-:W-:Y:S01]  /*5b70*/  IMAD.MOV.U32 R67, RZ, RZ, 0x1 ;  /* 0x00000001ff437424 */ /* 0x000fe200078e00ff */
[----:B------:R-:W-:Y:S06]  /*5b80*/  UISETP.NE.AND.EX UP0, UPT, UR39, URZ, UPT, UP0 ;  /* 0x000000ff2700728c */ /* 0x000fec000bf05300 */
[----:B------:R-:W-:Y:S05]  /*5b90*/  PLOP3.LUT P3, PT, PT, PT, UP0, 0x80, 0x8 ;  /* 0x000000000008781c */ /* 0x000fea0003f6f008 */
[----:B------:R-:W1:Y:S01]  /*5ba0*/  @UP0 LDCU.64 UR6, c[0x0][0x888] ;  /* 0x00011100ff0607ac */ /* 0x000e620008000a00 */
[----:B------:R-:W-:Y:S07]  /*5bb0*/  @UP0 UIMAD UR4, UR36, UR44, URZ ;  /* 0x0000002c240402a4 */ /* 0x000fee000f8e02ff */
[----:B------:R-:W-:Y:S01]  /*5bc0*/  @!P3 PRMT R67, R0, 0x7610, R67 ;  /* 0x000076100043b816 */ /* 0x000fe20000000043 */
[----:B-1----:R-:W-:Y:S03]  /*5bd0*/  @UP0 UIMAD.WIDE UR6, UR4, 0x4, UR6 ;  /* 0x00000004040608a5 */ /* 0x002fe6000f8e0206 */
[----:B------:R-:W1:Y:S03]  /*5be0*/  @!UP0 LDCU UR4, c[0x0][0x880] ;  /* 0x00011000ff0487ac */ /* 0x000e660008000800 */
[----:B------:R-:W-:Y:S01]  /*5bf0*/  IMAD.U32 R2, RZ, RZ, UR6 ;  /* 0x00000006ff027e24 */ /* 0x000fe2000f8e00ff */
[----:B------:R-:W-:Y:S05]  /*5c00*/  MOV R3, UR7 ;  /* 0x0000000700037c02 */ /* 0x000fea0008000f00 */
[----:B-----5:R2:W5:Y:S02]  /*5c10*/  @P3 LDG.E R35, desc[UR46][R2.64] ;  /* 0x0000002e02233981 */ /* 0x020564000c1e1900 */
[----:B-12---:R-:W-:Y:S02]  /*5c20*/  @!P3 IMAD.U32 R35, RZ, RZ, UR4 ;  /* 0x00000004ff23be24 */ /* 0x006fe4000f8e00ff */
.L_x_93:
[----:B------:R-:W-:Y:S05]  /*5c30*/  @!P4 BRA `(.L_x_94) ;  /* 0x000000000020c947 */ /* 0x000fea0003800000 */
[----:B------:R-:W-:Y:S04]  /*5c40*/  ISETP.NE.U32.AND P3, PT, R60, RZ, PT ;  /* 0x000000ff3c00720c */ /* 0x000fe80003f65070 */
[----:B------:R-:W-:Y:S11]  /*5c50*/  ISETP.NE.AND.EX P3, PT, R61, RZ, PT, P3 ;  /* 0x000000ff3d00720c */ /* 0x000ff60003f65330 */
[----:B------:R-:W-:Y:S02]  /*5c60*/  @!UPT UIADD3 URZ, UPT, UPT, URZ, URZ, URZ ;  /* 0x000000fffffff290 */ /* 0x000fe4000fffe0ff */
[----:B------:R-:W1:Y:S01]  /*5c70*/  @P3 LDC.64 R2, c[0x0][0x8a8] ;  /* 0x00022a00ff023b82 */ /* 0x000e620000000a00 */
[----:B------:R-:W-:Y:S04]  /*5c80*/  @P3 IMAD R0, R62, UR36, RZ ;  /* 0x000000243e003c24 */ /* 0x000fe8000f8e02ff */
[----:B-1----:R-:W-:Y:S05]  /*5c90*/  @P3 IMAD.WIDE R2, R0, 0x4, R2 ;  /* 0x0000000400023825 */ /* 0x002fea00078e0202 */
[----:B-----5:R1:W5:Y:S02]  /*5ca0*/  @P3 LDG.E R32, desc[UR46][R2.64] ;  /* 0x0000002e02203981 */ /* 0x020364000c1e1900 */
[----:B-1----:R-:W2:Y:S02]  /*5cb0*/  @!P3 LDC R32, c[0x0][0x8a0] ;  /* 0x00022800ff20bb82 */ /* 0x002ea40000000800 */
.L_x_94:
[----:B-----5:R-:W-:Y:S01]  /*5cc0*/  FSETP.NEU.AND P3, PT, R35, RZ, PT ;  /* 0x000000ff2300720b */ /* 0x020fe20003f6d000 */
[----:B------:R-:W-:Y:S01]  /*5cd0*/  BSSY B1, `(.L_x_95) ;  /* 0x0000038000017945 */ /* 0x000fe20003800000 */
[----:B------:R-:W-:Y:S01]  /*5ce0*/  SEL R3, RZ, 0xffffffff, P2 ;  /* 0xffffffffff037807 */ /* 0x000fe20001000000 */
[----:B------:R-:W-:Y:S01]  /*5cf0*/  IMAD.MOV.U32 R43, RZ, RZ, 0x1 ;  /* 0x00000001ff2b7424 */ /* 0x000fe200078e00ff */
[----:B------:R-:W-:Y:S01]  /*5d00*/  @P1 LOP3.LUT P2, RZ, R67, 0xff, RZ, 0xc0, !PT ;  /* 0x000000ff43ff1812 */ /* 0x000fe2000784c0ff */
[----:B------:R-:W-:Y:S01]  /*5d10*/  IMAD R34, R30, 0x80, R33 ;  /* 0x000000801e227824 */ /* 0x000fe200078e0221 */
[----:B------:R-:W-:Y:S01]  /*5d20*/  @P1 SEL R2, RZ, 0xffffffff, P3 ;  /* 0xffffffffff021807 */ /* 0x000fe20001800000 */
[----:B------:R-:W-:Y:S01]  /*5d30*/  IMAD R85, R80, -0x10, R78 ;  /* 0xfffffff050557824 */ /* 0x000fe200078e024e */
[----:B------:R-:W-:Y:S01]  /*5d40*/  LEA R87, R30, UR48, 0x3 ;  /* 0x000000301e577c11 */ /* 0x000fe2000f8e18ff */
[----:B------:R-:W-:Y:S01]  /*5d50*/  IMAD.MOV.U32 R88, RZ, RZ, RZ ;  /* 0x000000ffff587224 */ /* 0x000fe200078e00ff */
[----:B------:R-:W-:Y:S02]  /*5d60*/  @P0 SEL R2, R3, R2, !P2 ;  /* 0x0000000203020207 */ /* 0x000fe40005000000 */
[----:B------:R-:W-:Y:S02]  /*5d70*/  CS2R R46, SRZ ;  /* 0x00000000002e7805 */ /* 0x000fe4000001ff00 */
[----:B------:R-:W-:Y:S02]  /*5d80*/  SHF.L.U32 R0, R76, 0x1f, RZ ;  /* 0x0000001f4c007819 */ /* 0x000fe400000006ff */
[----:B------:R-:W-:Y:S02]  /*5d90*/  CS2R R44, SRZ ;  /* 0x00000000002c7805 */ /* 0x000fe4000001ff00 */
[----:B------:R-:W-:Y:S02]  /*5da0*/  @P1 LOP3.LUT R2, R2, 0x1, RZ, 0xc0, !PT ;  /* 0x0000000102021812 */ /* 0x000fe400078ec0ff */
[----:B------:R-:W-:Y:S02]  /*5db0*/  CS2R R50, SRZ ;  /* 0x0000000000327805 */ /* 0x000fe4000001ff00 */
[----:B------:R-:W-:Y:S02]  /*5dc0*/  PLOP3.LUT P2, PT, PT, PT, UP1, 0x80, 0x8 ;  /* 0x000000000008781c */ /* 0x000fe40003f4f018 */
[----:B------:R-:W-:Y:S02]  /*5dd0*/  CS2R R48, SRZ ;  /* 0x0000000000307805 */ /* 0x000fe4000001ff00 */
[----:B------:R-:W-:Y:S02]  /*5de0*/  ISETP.NE.U32.OR P5, PT, R2, 0x1, !P1 ;  /* 0x000000010200780c */ /* 0x000fe40004fa5470 */
[----:B------:R-:W-:Y:S02]  /*5df0*/  CS2R R54, SRZ ;  /* 0x0000000000367805 */ /* 0x000fe4000001ff00 */
[----:B------:R-:W-:Y:S02]  /*5e00*/  LOP3.LUT P4, R83, R67, 0xff, RZ, 0xc0, !PT ;  /* 0x000000ff43537812 */ /* 0x000fe4000788c0ff */
[----:B------:R-:W-:Y:S02]  /*5e10*/  CS2R R52, SRZ ;  /* 0x0000000000347805 */ /* 0x000fe4000001ff00 */
[----:B------:R-:W-:Y:S02]  /*5e20*/  SEL R2, RZ, 0xffffffff, P3 ;  /* 0xffffffffff027807 */ /* 0x000fe40001800000 */
[----:B------:R-:W-:Y:S02]  /*5e30*/  CS2R R58, SRZ ;  /* 0x00000000003a7805 */ /* 0x000fe4000001ff00 */
[----:B------:R-:W-:Y:S02]  /*5e40*/  P2R R86, PR, RZ, 0x20 ;  /* 0x00000020ff567803 */ /* 0x000fe40000000000 */
[----:B------:R-:W-:Y:S02]  /*5e50*/  CS2R R56, SRZ ;  /* 0x0000000000387805 */ /* 0x000fe4000001ff00 */
[----:B------:R-:W-:Y:S02]  /*5e60*/  @P2 SEL R2, R3, R2, !P4 ;  /* 0x0000000203022207 */ /* 0x000fe40006000000 */
[----:B------:R-:W-:Y:S02]  /*5e70*/  @P5 SHF.L.U32 R4, RZ, 0x1f, RZ ;  /* 0x0000001fff045819 */ /* 0x000fe400000006ff */
[----:B------:R-:W-:Y:S02]  /*5e80*/  LOP3.LUT R2, R2, 0x1, RZ, 0xc0, !PT ;  /* 0x0000000102027812 */ /* 0x000fe400078ec0ff */
[----:B------:R-:W1:Y:S02]  /*5e90*/  @P5 SYNCS.PHASECHK.TRANS64.TRYWAIT P1, [UR48+0x50], R4 ;  /* 0x00005004ff0055a7 */ /* 0x000e640008021130 */
[----:B------:R-:W-:Y:S04]  /*5ea0*/  ISETP.NE.U32.AND P2, PT, R2, 0x1, PT ;  /* 0x000000010200780c */ /* 0x000fe80003f45070 */
[----:B------:R-:W-:Y:S01]  /*5eb0*/  P2R R89, PR, RZ, 0x4 ;  /* 0x00000004ff597803 */ /* 0x000fe20000000000 */
[----:B------:R3:W4:Y:S01]  /*5ec0*/  SYNCS.PHASECHK.TRANS64.TRYWAIT P0, [R87+URZ+0xc0], R0 ;  /* 0x0000c000570075a7 */ /* 0x00072200080011ff */
[----:B-1----:R-:W-:Y:S01]  /*5ed0*/  @P5 SEL R43, RZ, 0x1, !P1 ;  /* 0x00000001ff2b5807 */ /* 0x002fe20004800000 */
[----:B---3--:R-:W-:Y:S06]  /*5ee0*/  @!P5 BRA `(.L_x_96) ;  /* 0x000000000058d947 */ /* 0x008fec0003800000 */
[----:B------:R-:W-:Y:S01]  /*5ef0*/  IMAD.MOV.U32 R47, RZ, RZ, RZ ;  /* 0x000000ffff2f7224 */ /* 0x000fe200078e00ff */
[----:B------:R-:W-:Y:S01]  /*5f00*/  ISETP.NE.AND P1, PT, R43, RZ, PT ;  /* 0x000000ff2b00720c */ /* 0x000fe20003f25270 */
[----:B------:R-:W-:Y:S01]  /*5f10*/  BSSY B0, `(.L_x_97) ;  /* 0x000000c000007945 */ /* 0x000fe20003800000 */
[----:B------:R-:W-:Y:S02]  /*5f20*/  CS2R R58, SRZ ;  /* 0x00000000003a7805 */ /* 0x000fe4000001ff00 */
[----:B------:R-:W-:Y:S02]  /*5f30*/  CS2R R56, SRZ ;  /* 0x0000000000387805 */ /* 0x000fe4000001ff00 */
[----:B------:R-:W-:Y:S02]  /*5f40*/  CS2R R54, SRZ ;  /* 0x0000000000367805 */ /* 0x000fe4000001ff00 */
[----:B------:R-:W-:Y:S02]  /*5f50*/  CS2R R52, SRZ ;  /* 0x0000000000347805 */ /* 0x000fe4000001ff00 */
[----:B------:R-:W-:Y:S02]  /*5f60*/  CS2R R50, SRZ ;  /* 0x0000000000327805 */ /* 0x000fe4000001ff00 */
[----:B------:R-:W-:Y:S02]  /*5f70*/  CS2R R48, SRZ ;  /* 0x0000000000307805 */ /* 0x000fe4000001ff00 */
[----:B------:R-:W-:Y:S01]  /*5f80*/  CS2R R44, SRZ ;  /* 0x00000000002c7805 */ /* 0x000fe2000001ff00 */
[----:B------:R-:W-:Y:S06]  /*5f90*/  @P1 BRA `(.L_x_98) ;  /* 0x00000000000c1947 */ /* 0x000fec0003800000 */
[----:B------:R-:W-:Y:S04]  /*5fa0*/  SHF.L.U32 R3, RZ, 0x1f, RZ ;  /* 0x0000001fff037819 */ /* 0x000fe800000006ff */
[----:B------:R-:W1:Y:S02]  /*5fb0*/  SYNCS.PHASECHK.TRANS64.TRYWAIT P1, [UR48+0x50], R3 ;  /* 0x00005003ff0075a7 */ /* 0x000e640008021130 */
[----:B-1----:R-:W-:Y:S05]  /*5fc0*/  @!P1 BRA `(.L_x_99) ;  /* 0x0000005800889947 */ /* 0x002fea0003800000 */
.L_x_98:
[----:B------:R-:W-:Y:S05]  /*5fd0*/  BSYNC B0 ;  /* 0x0000000000007941 */ /* 0x000fea0003800000 */
.L_x_97:
[----:B------:R-:W-:Y:S01]  /*5fe0*/  ISETP.NE.AND P1, PT, R89, RZ, PT ;  /* 0x000000ff5900720c */ /* 0x000fe20003f25270 */
[----:B------:R-:W-:Y:S11]  /*5ff0*/  HFMA2 R88, -RZ, RZ, 0, 5.9604644775390625e-08 ;  /* 0x00000001ff587431 */ /* 0x000ff600000001ff */
[----:B------:R-:W-:Y:S01]  /*6000*/  @!UPT UIADD3 URZ, UPT, UPT, URZ, URZ, URZ ;  /* 0x000000fffffff290 */ /* 0x000fe2000fffe0ff */
[----:B------:R3:W1:Y:S04]  /*6010*/  @P1 LDS.128 R56, [R79] ;  /* 0x000000004f381984 */ /* 0x0006680000000c00 */
[----:B------:R3:W1:Y:S04]  /*6020*/  @P1 LDS.128 R52, [R78+0x10] ;  /* 0x000010004e341984 */ /* 0x0006680000000c00 */
[----:B------:R3:W1:Y:S04]  /*6030*/  @P1 LDS.128 R48, [R77+0x20] ;  /* 0x000020004d301984 */ /* 0x0006680000000c00 */
[----:B------:R3:W1:Y:S02]  /*6040*/  @P1 LDS.128 R44, [R85+0x30] ;  /* 0x00003000552c1984 */ /* 0x0006640000000c00 */
.L_x_96:
[----:B------:R-:W-:Y:S05]  /*6050*/  BSYNC B1 ;  /* 0x0000000000017941 */ /* 0x000fea0003800000 */
.L_x_95:
[----:B-1----:R-:W-:Y:S04]  /*6060*/  SHF.R.U32.HI R3, RZ, 0x15, R34 ;  /* 0x00000015ff037819 */ /* 0x002fe80000011622 */
[----:B------:R-:W-:Y:S01]  /*6070*/  LOP3.LUT P1, RZ, R3, 0x3, R72, 0x48, !PT ;  /* 0x0000000303ff7812 */ /* 0x000fe20007824848 */
[----:B------:R-:W-:Y:S01]  /*6080*/  @!UPT UIADD3 URZ, UPT, UPT, URZ, URZ, URZ ;  /* 0x000000fffffff290 */ /* 0x000fe2000fffe0ff */
[----:B----4-:R-:W-:Y:S11]  /*6090*/  @P0 BRA `(.L_x_100) ;  /* 0x0000000000080947 */ /* 0x010ff60003800000 */
[----:B------:R-:W1:Y:S02]  /*60a0*/  SYNCS.PHASECHK.TRANS64.TRYWAIT P0, [R87+URZ+0xc0], R0 ;  /* 0x0000c000570075a7 */ /* 0x000e6400080011ff */
[----:B-1----:R-:W-:Y:S05]  /*60b0*/  @!P0 BRA `(.L_x_101) ;  /* 0x0000005800648947 */ /* 0x002fea0003800000 */
.L_x_100:
[----:B------:R-:W-:Y:S05]  /*60c0*/  @!P1 BRA `(.L_x_102) ;  /* 0x0000000000409947 */ /* 0x000fea0003800000 */
[----:B------:R-:W4:Y:S01]  /*60d0*/  LDCU.64 UR8, c[0x4][0x70] ;  /* 0x01000e00ff0877ac */ /* 0x000f220008000a00 */
[----:B------:R-:W-:Y:S01]  /*60e0*/  MOV R3, 0x0 ;  /* 0x0000000000037802 */ /* 0x000fe20000000f00 */
[----:B------:R-:W-:Y:S02]  /*60f0*/  HFMA2 R12, -RZ, RZ, 0, 5.9604644775390625e-08 ;  /* 0x00000001ff0c7431 */ /* 0x000fe400000001ff */
[----:B------:R-:W-:Y:S02]  /*6100*/  IMAD.MOV.U32 R8, RZ, RZ, 0x192 ;  /* 0x00000192ff087424 */ /* 0x000fe400078e00ff */
[----:B------:R-:W-:Y:S01]  /*6110*/  IMAD.MOV.U32 R13, RZ, RZ, RZ ;  /* 0x000000ffff0d7224 */ /* 0x000fe200078e00ff */
[----:B------:R-:W5:Y:S01]  /*6120*/  LDCU.64 UR6, c[0x4][0x78] ;  /* 0x01000f00ff0677ac */ /* 0x000f620008000a00 */
[----:B------:R-:W1:Y:S01]  /*6130*/  LDC.64 R2, c[0x4][R3] ;  /* 0x0100000003027b82 */ /* 0x000e620000000a00 */
[----:B------:R-:W2:Y:S01]  /*6140*/  LDCU.64 UR4, c[0x4][0x10] ;  /* 0x01000200ff0477ac */ /* 0x000ea20008000a00 */
[----:B----4-:R-:W-:Y:S01]  /*6150*/  MOV R5, UR9 ;  /* 0x0000000900057c02 */ /* 0x010fe20008000f00 */
[----:B------:R-:W-:Y:S01]  /*6160*/  IMAD.U32 R4, RZ, RZ, UR8 ;  /* 0x00000008ff047e24 */ /* 0x000fe2000f8e00ff */
[----:B-----5:R-:W-:Y:S01]  /*6170*/  MOV R7, UR7 ;  /* 0x0000000700077c02 */ /* 0x020fe20008000f00 */
[----:B------:R-:W-:Y:S01]  /*6180*/  IMAD.U32 R6, RZ, RZ, UR6 ;  /* 0x00000006ff067e24 */ /* 0x000fe2000f8e00ff */
[----:B--2---:R-:W-:Y:S01]  /*6190*/  MOV R11, UR5 ;  /* 0x00000005000b7c02 */ /* 0x004fe20008000f00 */
[----:B------:R-:W-:Y:S02]  /*61a0*/  IMAD.U32 R10, RZ, RZ, UR4 ;  /* 0x00000004ff0a7e24 */ /* 0x000fe4000f8e00ff */
[----:B------:R-:W-:Y:S07]  /*61b0*/  LEPC R20, `(.L_x_102) ;  /* 0x000000001014794e */ /* 0x000fee0000000000 */
[----:B-1-3--:R-:W-:Y:S05]  /*61c0*/  CALL.ABS.NOINC R2 ;  /* 0x0000000002007343 */ /* 0x00afea0003c00000 */
.L_x_102:
[----:B------:R-:W-:Y:S01]  /*61d0*/  LOP3.LUT R20, R56, 0xffffe000, RZ, 0xc0, !PT ;  /* 0xffffe00038147812 */ /* 0x000fe200078ec0ff */
[----:B------:R-:W-:Y:S05]  /*61e0*/  WARPSYNC.ALL ;  /* 0x0000000000007948 */ /* 0x000fea0003800000 */
[----:B------:R-:W-:Y:S01]  /*61f0*/  R2UR UR4, R34 ;  /* 0x00000000220472ca */ /* 0x000fe200000e0000 */
[----:B------:R-:W-:Y:S01]  /*6200*/  BSSY.RECONVERGENT B0, `(.L_x_103) ;  /* 0x0000058000007945 */ /* 0x000fe20003800200 */
[----:B------:R-:W-:Y:S02]  /*6210*/  LOP3.LUT R21, R57, 0xffffe000, RZ, 0xc0, !PT ;  /* 0xffffe00039157812 */ /* 0x000fe400078ec0ff */
[----:B------:R-:W-:Y:S02]  /*6220*/  LOP3.LUT R40, R58, 0xffffe000, RZ, 0xc0, !PT ;  /* 0xffffe0003a287812 */ /* 0x000fe400078ec0ff */
[----:B------:R-:W-:Y:S02]  /*6230*/  LOP3.LUT R41, R52, 0xffffe000, RZ, 0xc0, !PT ;  /* 0xffffe00034297812 */ /* 0x000fe400078ec0ff */
[----:B------:R-:W-:Y:S05]  /*6240*/  ISETP.NE.AND P0, PT, R81, RZ, PT ;  /* 0x000000ff5100720c */ /* 0x000fea0003f05270 */
[----:B------:R-:W1:Y:S02]  /*6250*/  LDTM.x16 R4, tmem[UR4] ;  /* 0x00000004000479ee */ /* 0x000e640008240000 */
[C---:B-12---:R-:W-:Y:S01]  /*6260*/  FMUL R0, R32.reuse, R4 ;  /* 0x0000000420007220 */ /* 0x046fe20000400000 */
[C---:B------:R-:W-:Y:S01]  /*6270*/  FMUL R2, R32.reuse, R5 ;  /* 0x0000000520027220 */ /* 0x040fe20000400000 */
[C---:B------:R-:W-:Y:S01]  /*6280*/  FMUL R3, R32.reuse, R6 ;  /* 0x0000000620037220 */ /* 0x040fe20000400000 */
[----:B------:R-:W-:Y:S01]  /*6290*/  FMUL R7, R32, R7 ;  /* 0x0000000720077220 */ /* 0x000fe20000400000 */
[----:B------:R-:W-:Y:S01]  /*62a0*/  FFMA R36, R35, R20, R0 ;  /* 0x0000001423247223 */ /* 0x000fe20000000000 */
[----:B------:R-:W-:Y:S01]  /*62b0*/  LOP3.LUT R20, R59, 0xffffe000, RZ, 0xc0, !PT ;  /* 0xffffe0003b147812 */ /* 0x000fe200078ec0ff */
[C---:B------:R-:W-:Y:S01]  /*62c0*/  FFMA R37, R35.reuse, R21, R2 ;  /* 0x0000001523257223 */ /* 0x040fe20000000002 */
[----:B------:R-:W-:Y:S01]  /*62d0*/  LOP3.LUT R21, R54, 0xffffe000, RZ, 0xc0, !PT ;  /* 0xffffe00036157812 */ /* 0x000fe200078ec0ff */
[----:B------:R-:W-:Y:S01]  /*62e0*/  FFMA R38, R35, R40, R3 ;  /* 0x0000002823267223 */ /* 0x000fe20000000003 */
[----:B------:R-:W-:Y:S01]  /*62f0*/  LOP3.LUT R40, R53, 0xffffe000, RZ, 0xc0, !PT ;  /* 0xffffe00035287812 */ /* 0x000fe200078ec0ff */
[----:B------:R-:W-:Y:S01]  /*6300*/  FFMA R39, R35, R20, R7 ;  /* 0x0000001423277223 */ /* 0x000fe20000000007 */
[----:B------:R-:W-:Y:S01]  /*6310*/  LOP3.LUT R20, R55, 0xffffe000, RZ, 0xc0, !PT ;  /* 0xffffe00037147812 */ /* 0x000fe200078ec0ff */
[C---:B------:R-:W-:Y:S01]  /*6320*/  FMUL R4, R32.reuse, R8 ;  /* 0x0000000820047220 */ /* 0x040fe20000400000 */
[----:B------:R-:W-:Y:S01]  /*6330*/  F2FP.TF32.F32.PACK_B R36, R36 ;  /* 0x00000024ff24723e */ /* 0x000fe200024050ff */
[C---:B------:R-:W-:Y:S01]  /*6340*/  FMUL R5, R32.reuse, R9 ;  /* 0x0000000920057220 */ /* 0x040fe20000400000 */
[----:B------:R-:W-:Y:S01]  /*6350*/  F2FP.TF32.F32.PACK_B R37, R37 ;  /* 0x00000025ff25723e */ /* 0x000fe200024050ff */
[C---:B------:R-:W-:Y:S01]  /*6360*/  FMUL R6, R32.reuse, R10 ;  /* 0x0000000a20067220 */ /* 0x040fe20000400000 */
[----:B------:R-:W-:Y:S01]  /*6370*/  FMUL R11, R32, R11 ;  /* 0x0000000b200b7220 */ /* 0x000fe20000400000 */
[----:B------:R-:W-:Y:S01]  /*6380*/  F2FP.TF32.F32.PACK_B R38, R38 ;  /* 0x00000026ff26723e */ /* 0x000fe200024050ff */
[C---:B------:R-:W-:Y:S01]  /*6390*/  FFMA R4, R35.reuse, R41, R4 ;  /* 0x0000002923047223 */ /* 0x040fe20000000004 */
[----:B------:R-:W-:Y:S01]  /*63a0*/  F2FP.TF32.F32.PACK_B R39, R39 ;  /* 0x00000027ff27723e */ /* 0x000fe200024050ff */
[C---:B------:R-:W-:Y:S01]  /*63b0*/  FFMA R5, R35.reuse, R40, R5 ;  /* 0x0000002823057223 */ /* 0x040fe20000000005 */
[C---:B------:R-:W-:Y:S01]  /*63c0*/  FFMA R6, R35.reuse, R21, R6 ;  /* 0x0000001523067223 */ /* 0x040fe20000000006 */
[----:B------:R-:W-:Y:S01]  /*63d0*/  FFMA R7, R35, R20, R11 ;  /* 0x0000001423077223 */ /* 0x000fe2000000000b */
[----:B------:R-:W-:Y:S01]  /*63e0*/  LOP3.LUT R41, R48, 0xffffe000, RZ, 0xc0, !PT ;  /* 0xffffe00030297812 */ /* 0x000fe200078ec0ff */
[----:B------:R1:W-:Y:S01]  /*63f0*/  STS.128 [R79], R36 ;  /* 0x000000244f007388 */ /* 0x0003e20000000c00 */
[----:B------:R-:W-:Y:S01]  /*6400*/  LOP3.LUT R40, R49, 0xffffe000, RZ, 0xc0, !PT ;  /* 0xffffe00031287812 */ /* 0x000fe200078ec0ff */
[C---:B------:R-:W-:Y:S01]  /*6410*/  FMUL R8, R32.reuse, R12 ;  /* 0x0000000c20087220 */ /* 0x040fe20000400000 */
[----:B------:R-:W-:Y:S01]  /*6420*/  FMUL R9, R32, R13 ;  /* 0x0000000d20097220 */ /* 0x000fe20000400000 */
[----:B------:R-:W-:Y:S01]  /*6430*/  LOP3.LUT R21, R50, 0xffffe000, RZ, 0xc0, !PT ;  /* 0xffffe00032157812 */ /* 0x000fe200078ec0ff */
[C---:B------:R-:W-:Y:S01]  /*6440*/  FMUL R10, R32.reuse, R14 ;  /* 0x0000000e200a7220 */ /* 0x040fe20000400000 */
[----:B------:R-:W-:Y:S01]  /*6450*/  LOP3.LUT R20, R51, 0xffffe000, RZ, 0xc0, !PT ;  /* 0xffffe00033147812 */ /* 0x000fe200078ec0ff */
[----:B------:R-:W-:Y:S01]  /*6460*/  FMUL R15, R32, R15 ;  /* 0x0000000f200f7220 */ /* 0x000fe20000400000 */
[----:B------:R-:W-:Y:S01]  /*6470*/  F2FP.TF32.F32.PACK_B R4, R4 ;  /* 0x00000004ff04723e */ /* 0x000fe200024050ff */
[C---:B------:R-:W-:Y:S01]  /*6480*/  FFMA R8, R35.reuse, R41, R8 ;  /* 0x0000002923087223 */ /* 0x040fe20000000008 */
[----:B------:R-:W-:Y:S01]  /*6490*/  F2FP.TF32.F32.PACK_B R5, R5 ;  /* 0x00000005ff05723e */ /* 0x000fe200024050ff */
[C---:B------:R-:W-:Y:S01]  /*64a0*/  FFMA R9, R35.reuse, R40, R9 ;  /* 0x0000002823097223 */ /* 0x040fe20000000009 */
[----:B------:R-:W-:Y:S01]  /*64b0*/  F2FP.TF32.F32.PACK_B R6, R6 ;  /* 0x00000006ff06723e */ /* 0x000fe200024050ff */
[C---:B------:R-:W-:Y:S01]  /*64c0*/  FFMA R10, R35.reuse, R21, R10 ;  /* 0x00000015230a7223 */ /* 0x040fe2000000000a */
[----:B------:R-:W-:Y:S01]  /*64d0*/  F2FP.TF32.F32.PACK_B R7, R7 ;  /* 0x00000007ff07723e */ /* 0x000fe200024050ff */
[----:B------:R-:W-:Y:S01]  /*64e0*/  FFMA R11, R35, R20, R15 ;  /* 0x00000014230b7223 */ /* 0x000fe2000000000f */
[----:B------:R-:W-:Y:S01]  /*64f0*/  LOP3.LUT R41, R44, 0xffffe000, RZ, 0xc0, !PT ;  /* 0xffffe0002c297812 */ /* 0x000fe200078ec0ff */
[C---:B------:R-:W-:Y:S01]  /*6500*/  FMUL R12, R32.reuse, R16 ;  /* 0x00000010200c7220 */ /* 0x040fe20000400000 */
[----:B------:R-:W-:Y:S01]  /*6510*/  LOP3.LUT R40, R45, 0xffffe000, RZ, 0xc0, !PT ;  /* 0xffffe0002d287812 */ /* 0x000fe200078ec0ff */
[----:B------:R1:W-:Y:S01]  /*6520*/  STS.128 [R78+0x10], R4 ;  /* 0x000010044e007388 */ /* 0x0003e20000000c00 */
        /* <DEDUP_REMOVED lines=13> */
[----:B------:R-:W-:Y:S02]  /*6600*/  F2FP.TF32.F32.PACK_B R12, R12 ;  /* 0x0000000cff0c723e */ /* 0x000fe400024050ff */
[----:B------:R-:W-:Y:S01]  /*6610*/  F2FP.TF32.F32.PACK_B R13, R13 ;  /* 0x0000000dff0d723e */ /* 0x000fe200024050ff */
[----:B------:R1:W-:Y:S01]  /*6620*/  STS.128 [R77+0x20], R8 ;  /* 0x000020084d007388 */ /* 0x0003e20000000c00 */
[----:B------:R-:W-:Y:S02]  /*6630*/  F2FP.TF32.F32.PACK_B R14, R14 ;  /* 0x0000000eff0e723e */ /* 0x000fe400024050ff */
[----:B------:R-:W-:Y:S05]  /*6640*/  F2FP.TF32.F32.PACK_B R15, R15 ;  /* 0x0000000fff0f723e */ /* 0x000fea00024050ff */
[----:B------:R1:W-:Y:S01]  /*6650*/  STS.128 [R85+0x30], R12 ;  /* 0x0000300c55007388 */ /* 0x0003e20000000c00 */
[----:B------:R-:W-:Y:S01]  /*6660*/  @!PT LDS RZ, [RZ] ;  /* 0x00000000fffff984 */ /* 0x000fe20000000800 */
[----:B------:R-:W-:Y:S01]  /*6670*/  @!PT LDS RZ, [RZ] ;  /* 0x00000000fffff984 */ /* 0x000fe20000000800 */
[----:B------:R-:W-:Y:S01]  /*6680*/  @!PT LDS RZ, [RZ] ;  /* 0x00000000fffff984 */ /* 0x000fe20000000800 */
[----:B------:R-:W-:Y:S01]  /*6690*/  @!PT LDS RZ, [RZ] ;  /* 0x00000000fffff984 */ /* 0x000fe20000000800 */
[----:B------:R2:W-:Y:S07]  /*66a0*/  MEMBAR.ALL.CTA ;  /* 0x0000000000007992 */ /* 0x0005ee0000008000 */
[----:B--2---:R-:W2:Y:S02]  /*66b0*/  FENCE.VIEW.ASYNC.S ;  /* 0x00000000000073c6 */ /* 0x004ea40000000000 */
[----:B--2---:R-:W-:Y:S06]  /*66c0*/  BAR.SYNC.DEFER_BLOCKING 0x1, 0x80 ;  /* 0x0042000000007b1d */ /* 0x004fec0000010000 */
[----:B------:R-:W-:Y:S05]  /*66d0*/  @P0 BRA `(.L_x_104) ;  /* 0x0000000000280947 */ /* 0x000fea0003800000 */
[----:B------:R-:W-:Y:S02]  /*66e0*/  UIADD3 UR4, UPT, UPT, UR48, 0x200, URZ ;  /* 0x0000020030047890 */ /* 0x000fe4000fffe0ff */
[----:B------:R-:W-:Y:S01]  /*66f0*/  UIADD3 UR6, UP0, UPT, UR52, 0x680, URZ ;  /* 0x0000068034067890 */ /* 0x000fe2000ff1e0ff */
[----:B------:R-:W-:Y:S03]  /*6700*/  UMOV UR43, UR36 ;  /* 0x00000024002b7c82 */ /* 0x000fe60008000000 */
[----:B------:R-:W-:Y:S01]  /*6710*/  MOV R73, UR4 ;  /* 0x0000000400497c02 */ /* 0x000fe20008000f00 */
[----:B------:R-:W-:Y:S03]  /*6720*/  UIADD3.X UR7, UPT, UPT, URZ, UR53, URZ, UP0, !UPT ;  /* 0x00000035ff077290 */ /* 0x000fe600087fe4ff */
[----:B------:R-:W-:Y:S11]  /*6730*/  R2UR UR40, R73 ;  /* 0x00000000492872ca */ /* 0x000ff600000e0000 */
[----:B------:R-:W-:Y:S02]  /*6740*/  @!UPT UIADD3 URZ, UPT, UPT, URZ, URZ, URZ ;  /* 0x000000fffffff290 */ /* 0x000fe4000fffe0ff */
[----:B------:R2:W-:Y:S01]  /*6750*/  UTMASTG.3D [UR40], [UR6] ;  /* 0x00000028060073b5 */ /* 0x0005e20008010000 */
[----:B------:R0:W-:Y:S01]  /*6760*/  UTMACMDFLUSH ;  /* 0x00000000000079b7 */ /* 0x0001e20000000000 */
[----:B--2---:R-:W-:Y:S04]  /*6770*/  DEPBAR.LE SB0, 0x1 ;  /* 0x000080400000791a */ /* 0x004fe80000000000 */
.L_x_104:
[----:B------:R-:W-:Y:S05]  /*6780*/  BSYNC.RECONVERGENT B0 ;  /* 0x0000000000007941 */ /* 0x000fea0003800200 */
.L_x_103:
[----:B------:R-:W-:Y:S01]  /*6790*/  BAR.SYNC.DEFER_BLOCKING 0x1, 0x80 ;  /* 0x0042000000007b1d */ /* 0x000fe20000010000 */
[----:B------:R-:W-:Y:S01]  /*67a0*/  ISETP.NE.AND P1, PT, R86, RZ, PT ;  /* 0x000000ff5600720c */ /* 0x000fe20003f25270 */
[----:B------:R-:W-:Y:S01]  /*67b0*/  UISETP.NE.AND UP0, UPT, UR49, URZ, UPT ;  /* 0x000000ff3100728c */ /* 0x000fe2000bf05270 */
[----:B------:R-:W-:Y:S11]  /*67c0*/  LEA R3, R88, UR48, 0x3 ;  /* 0x0000003058037c11 */ /* 0x000ff6000f8e18ff */
[----:B------:R-:W-:Y:S01]  /*67d0*/  @P1 SHF.L.U32 R2, RZ, 0x1f, RZ ;  /* 0x0000001fff021819 */ /* 0x000fe200000006ff */
[----:B------:R-:W-:Y:S06]  /*67e0*/  BRA.U !UP0, `(.L_x_105) ;  /* 0x0000000108247547 */ /* 0x000fec000b800000 */
[----:B-1----:R-:W-:Y:S01]  /*67f0*/  IMAD.U32 R5, RZ, RZ, UR51 ;  /* 0x00000033ff057e24 */ /* 0x002fe2000f8e00ff */
[----:B------:R-:W-:Y:S01]  /*6800*/  MOV R0, UR37 ;  /* 0x0000002500007c02 */ /* 0x000fe20008000f00 */
[----:B------:R-:W-:Y:S03]  /*6810*/  UIADD3 UR51, UPT, UPT, UR51, 0x1, URZ ;  /* 0x0000000133337890 */ /* 0x000fe6000fffe0ff */
[----:B------:R-:W-:Y:S01]  /*6820*/  @P1 LEA R5, R5, UR48, 0x3 ;  /* 0x0000003005051c11 */ /* 0x000fe2000f8e18ff */
[----:B------:R-:W-:Y:S04]  /*6830*/  UISETP.NE.AND UP0, UPT, UR51, 0x4, UPT ;  /* 0x000000043300788c */ /* 0x000fe8000bf05270 */
[----:B------:R-:W-:Y:S01]  /*6840*/  @P1 VIADD R5, R5, 0x70 ;  /* 0x0000007005051836 */ /* 0x000fe20000000000 */
[----:B------:R-:W-:Y:S04]  /*6850*/  USEL UR51, UR51, URZ, UP0 ;  /* 0x000000ff33337287 */ /* 0x000fe80008000000 */
[----:B------:R-:W-:Y:S04]  /*6860*/  @P1 PRMT R0, R0, 0x654, R5 ;  /* 0x0000065400001816 */ /* 0x000fe80000000005 */
[----:B------:R2:W-:Y:S04]  /*6870*/  @P1 SYNCS.ARRIVE.TRANS64.RED.A1T0 RZ, [R0+URZ], RZ ;  /* 0x000000ff00ff19a7 */ /* 0x0005e800081004ff */
.L_x_105:
[----:B------:R-:W4:Y:S01]  /*6880*/  @P1 SYNCS.PHASECHK.TRANS64.TRYWAIT P0, [R3+URZ+0x50], R2 ;  /* 0x00005002030015a7 */ /* 0x000f2200080011ff */
[----:B------:R-:W-:Y:S01]  /*6890*/  BSSY B1, `(.L_x_106) ;  /* 0x0000016000017945 */ /* 0x000fe20003800000 */
[----:B----4-:R-:W-:Y:S03]  /*68a0*/  @P1 SEL R43, RZ, 0x1, !P0 ;  /* 0x00000001ff2b1807 */ /* 0x010fe60004000000 */
[----:B------:R-:W-:Y:S05]  /*68b0*/  @!P1 BRA `(.L_x_107) ;  /* 0x00000000004c9947 */ /* 0x000fea0003800000 */
[----:B------:R-:W-:Y:S01]  /*68c0*/  ISETP.NE.AND P0, PT, R43, RZ, PT ;  /* 0x000000ff2b00720c */ /* 0x000fe20003f05270 */
[----:B------:R-:W-:Y:S01]  /*68d0*/  BSSY B0, `(.L_x_108) ;  /* 0x000000b000007945 */ /* 0x000fe20003800000 */
[----:B------:R-:W-:Y:S11]  /*68e0*/  ISETP.NE.AND P1, PT, R89, RZ, PT ;  /* 0x000000ff5900720c */ /* 0x000ff60003f25270 */
[----:B------:R-:W-:Y:S02]  /*68f0*/  @!UPT UIADD3 URZ, UPT, UPT, URZ, URZ, URZ ;  /* 0x000000fffffff290 */ /* 0x000fe4000fffe0ff */
[C---:B-1----:R-:W-:Y:S01]  /*6900*/  @P1 IMAD R6, R88.reuse, 0x2000, R79 ;  /* 0x0000200058061824 */ /* 0x042fe200078e024f */
[C---:B------:R-:W-:Y:S01]  /*6910*/  @P1 LEA R4, R88.reuse, R77, 0xd ;  /* 0x0000004d58041211 */ /* 0x040fe200078e68ff */
[C---:B------:R-:W-:Y:S02]  /*6920*/  @P1 IMAD R5, R88.reuse, 0x2000, R78 ;  /* 0x0000200058051824 */ /* 0x040fe400078e024e */
[----:B------:R-:W-:Y:S01]  /*6930*/  @P1 IMAD R2, R88, 0x2000, R85 ;  /* 0x0000200058021824 */ /* 0x000fe200078e0255 */
[----:B------:R-:W-:Y:S06]  /*6940*/  @P0 BRA `(.L_x_109) ;  /* 0x00000000000c0947 */ /* 0x000fec0003800000 */
[----:B--2---:R-:W-:Y:S04]  /*6950*/  SHF.L.U32 R0, RZ, 0x1f, RZ ;  /* 0x0000001fff007819 */ /* 0x004fe800000006ff */
[----:B------:R-:W1:Y:S02]  /*6960*/  SYNCS.PHASECHK.TRANS64.TRYWAIT P0, [R3+URZ+0x50], R0 ;  /* 0x00005000030075a7 */ /* 0x000e6400080011ff */
[----:B-1----:R-:W-:Y:S05]  /*6970*/  @!P0 BRA `(.L_x_110) ;  /* 0x0000005000488947 */ /* 0x002fea0003800000 */
.L_x_109:
[----:B------:R-:W-:Y:S05]  /*6980*/  BSYNC B0 ;  /* 0x0000000000007941 */ /* 0x000fea0003800000 */
.L_x_108:
[----:B------:R-:W-:Y:S02]  /*6990*/  ISETP.NE.AND P0, PT, R89, RZ, PT ;  /* 0x000000ff5900720c */ /* 0x000fe40003f05270 */
[----:B------:R-:W-:Y:S11]  /*69a0*/  IADD3 R88, PT, PT, R88, 0x1, RZ ;  /* 0x0000000158587810 */ /* 0x000ff60007ffe0ff */
[----:B------:R4:W1:Y:S04]  /*69b0*/  @P0 LDS.128 R56, [R6] ;  /* 0x0000000006380984 */ /* 0x0008680000000c00 */
[----:B------:R4:W1:Y:S04]  /*69c0*/  @P0 LDS.128 R52, [R5+0x10] ;  /* 0x0000100005340984 */ /* 0x0008680000000c00 */
[----:B------:R4:W1:Y:S04]  /*69d0*/  @P0 LDS.128 R48, [R4+0x20] ;  /* 0x0000200004300984 */ /* 0x0008680000000c00 */
[----:B------:R4:W1:Y:S02]  /*69e0*/  @P0 LDS.128 R44, [R2+0x30] ;  /* 0x00003000022c0984 */ /* 0x0008640000000c00 */
.L_x_107:
[----:B------:R-:W-:Y:S05]  /*69f0*/  BSYNC B1 ;  /* 0x0000000000017941 */ /* 0x000fea0003800000 */
.L_x_106:
[----:B-1----:R-:W-:Y:S05]  /*6a00*/  VIADD R3, R34, 0x10 ;  /* 0x0000001022037836 */ /* 0x002fea0000000000 */
[----:B------:R-:W-:Y:S04]  /*6a10*/  SHF.R.U32.HI R3, RZ, 0x15, R3 ;  /* 0x00000015ff037819 */ /* 0x000fe80000011603 */
[----:B------:R-:W-:Y:S11]  /*6a20*/  LOP3.LUT P0, RZ, R3, 0x3, R72, 0x48, !PT ;  /* 0x0000000303ff7812 */ /* 0x000ff60007804848 */
[----:B------:R-:W-:Y:S02]  /*6a30*/  @!UPT UIADD3 URZ, UPT, UPT, URZ, URZ, URZ ;  /* 0x000000fffffff290 */ /* 0x000fe4000fffe0ff */
[----:B------:R-:W-:Y:S05]  /*6a40*/  @!P0 BRA `(.L_x_111) ;  /* 0x0000000000408947 */ /* 0x000fea0003800000 */
[----:B------:R-:W1:Y:S01]  /*6a50*/  LDCU.64 UR8, c[0x4][0x70] ;  /* 0x01000e00ff0877ac */ /* 0x000e620008000a00 */
[----:B------:R-:W-:Y:S01]  /*6a60*/  MOV R3, 0x0 ;  /* 0x0000000000037802 */ /* 0x000fe20000000f00 */
[----:B------:R-:W-:Y:S02]  /*6a70*/  HFMA2 R12, -RZ, RZ, 0, 5.9604644775390625e-08 ;  /* 0x00000001ff0c7431 */ /* 0x000fe400000001ff */
[----:B------:R-:W-:Y:S02]  /*6a80*/  IMAD.MOV.U32 R8, RZ, RZ, 0x192 ;  /* 0x00000192ff087424 */ /* 0x000fe400078e00ff */
[----:B------:R-:W-:Y:S01]  /*6a90*/  IMAD.MOV.U32 R13, RZ, RZ, RZ ;  /* 0x000000ffff0d7224 */ /* 0x000fe200078e00ff */
[----:B------:R-:W5:Y:S01]  /*6aa0*/  LDCU.64 UR6, c[0x4][0x78] ;  /* 0x01000f00ff0677ac */ /* 0x000f620008000a00 */
[----:B----4-:R-:W4:Y:S01]  /*6ab0*/  LDC.64 R2, c[0x4][R3] ;  /* 0x0100000003027b82 */ /* 0x010f220000000a00 */
[----:B------:R-:W2:Y:S01]  /*6ac0*/  LDCU.64 UR4, c[0x4][0x10] ;  /* 0x01000200ff0477ac */ /* 0x000ea20008000a00 */
[----:B-1----:R-:W-:Y:S01]  /*6ad0*/  MOV R5, UR9 ;  /* 0x0000000900057c02 */ /* 0x002fe20008000f00 */
[----:B------:R-:W-:Y:S01]  /*6ae0*/  IMAD.U32 R4, RZ, RZ, UR8 ;  /* 0x00000008ff047e24 */ /* 0x000fe2000f8e00ff */
[----:B-----5:R-:W-:Y:S01]  /*6af0*/  MOV R7, UR7 ;  /* 0x0000000700077c02 */ /* 0x020fe20008000f00 */
[----:B------:R-:W-:Y:S01]  /*6b00*/  IMAD.U32 R6, RZ, RZ, UR6 ;  /* 0x00000006ff067e24 */ /* 0x000fe2000f8e00ff */
[----:B--2---:R-:W-:Y:S01]  /*6b10*/  MOV R11, UR5 ;  /* 0x00000005000b7c02 */ /* 0x004fe20008000f00 */
[----:B------:R-:W-:Y:S02]  /*6b20*/  IMAD.U32 R10, RZ, RZ, UR4 ;  /* 0x00000004ff0a7e24 */ /* 0x000fe4000f8e00ff */
[----:B------:R-:W-:Y:S07]  /*6b30*/  LEPC R20, `(.L_x_111) ;  /* 0x000000001014794e */ /* 0x000fee0000000000 */
[----:B---34-:R-:W-:Y:S05]  /*6b40*/  CALL.ABS.NOINC R2 ;  /* 0x0000000002007343 */ /* 0x018fea0003c00000 */
.L_x_111:
[----:B------:R-:W-:Y:S01]  /*6b50*/  LOP3.LUT R20, R56, 0xffffe000, RZ, 0xc0, !PT ;  /* 0xffffe00038147812 */ /* 0x000fe200078ec0ff */
[----:B------:R-:W-:Y:S05]  /*6b60*/  WARPSYNC.ALL ;  /* 0x0000000000007948 */ /* 0x000fea0003800000 */
[----:B------:R-:W-:Y:S01]  /*6b70*/  R2UR UR4, R34 ;  /* 0x00000000220472ca */ /* 0x000fe200000e0000 */
[----:B------:R-:W-:Y:S01]  /*6b80*/  IMAD.U32 R91, RZ, RZ, UR51 ;  /* 0x00000033ff5b7e24 */ /* 0x000fe2000f8e00ff */
[----:B------:R-:W-:Y:S01]  /*6b90*/  LOP3.LUT R21, R57, 0xffffe000, RZ, 0xc0, !PT ;  /* 0xffffe00039157812 */ /* 0x000fe200078ec0ff */
[----:B------:R-:W-:Y:S01]  /*6ba0*/  IMAD.U32 R90, RZ, RZ, UR37 ;  /* 0x00000025ff5a7e24 */ /* 0x000fe2000f8e00ff */
[----:B------:R-:W-:Y:S01]  /*6bb0*/  LOP3.LUT R40, R59, 0xffffe000, RZ, 0xc0, !PT ;  /* 0xffffe0003b287812 */ /* 0x000fe200078ec0ff */
[----:B------:R-:W-:Y:S01]  /*6bc0*/  BSSY.RECONVERGENT B0, `(.L_x_112) ;  /* 0x000005b000007945 */ /* 0x000fe20003800200 */
[----:B------:R-:W-:Y:S02]  /*6bd0*/  LOP3.LUT R41, R52, 0xffffe000, RZ, 0xc0, !PT ;  /* 0xffffe00034297812 */ /* 0x000fe400078ec0ff */
[----:B------:R-:W-:Y:S02]  /*6be0*/  LOP3.LUT R42, R53, 0xffffe000, RZ, 0xc0, !PT ;  /* 0xffffe000352a7812 */ /* 0x000fe400078ec0ff */
[----:B------:R-:W-:Y:S02]  /*6bf0*/  ISETP.NE.AND P6, PT, R86, RZ, PT ;  /* 0x000000ff5600720c */ /* 0x000fe40003fc5270 */
[----:B------:R-:W-:Y:S01]  /*6c00*/  ISETP.NE.AND P0, PT, R81, RZ, PT ;  /* 0x000000ff5100720c */ /* 0x000fe20003f05270 */
[----:B----4-:R-:W2:Y:S10]  /*6c10*/  LDTM.x16 R4, tmem[UR4+0x10] ;  /* 0x00001004000479ee */ /* 0x010eb40008240000 */
[----:B------:R-:W-:Y:S02]  /*6c20*/  @P6 LEA R91, R91, UR48, 0x3 ;  /* 0x000000305b5b6c11 */ /* 0x000fe4000f8e18ff */
[----:B------:R-:W-:Y:S03]  /*6c30*/  @P6 SHF.L.U32 R92, RZ, 0x1f, RZ ;  /* 0x0000001fff5c6819 */ /* 0x000fe600000006ff */
[----:B------:R-:W-:Y:S05]  /*6c40*/  @P6 VIADD R91, R91, 0x70 ;  /* 0x000000705b5b6836 */ /* 0x000fea0000000000 */
[----:B------:R-:W-:Y:S02]  /*6c50*/  @P6 PRMT R90, R90, 0x654, R91 ;  /* 0x000006545a5a6816 */ /* 0x000fe4000000005b */
[----:B------:R-:W-:Y:S01]  /*6c60*/  LEA R91, R88, UR48, 0x3 ;  /* 0x00000030585b7c11 */ /* 0x000fe2000f8e18ff */
[C---:B--2---:R-:W-:Y:S01]  /*6c70*/  FMUL R0, R32.reuse, R4 ;  /* 0x0000000420007220 */ /* 0x044fe20000400000 */
[C---:B------:R-:W-:Y:S01]  /*6c80*/  FMUL R2, R32.reuse, R5 ;  /* 0x0000000520027220 */ /* 0x040fe20000400000 */
[C---:B------:R-:W-:Y:S01]  /*6c90*/  FMUL R3, R32.reuse, R6 ;  /* 0x0000000620037220 */ /* 0x040fe20000400000 */
[----:B------:R-:W-:Y:S01]  /*6ca0*/  FMUL R7, R32, R7 ;  /* 0x0000000720077220 */ /* 0x000fe20000400000 */
[C---:B------:R-:W-:Y:S01]  /*6cb0*/  FFMA R36, R35.reuse, R20, R0 ;  /* 0x0000001423247223 */ /* 0x040fe20000000000 */
[----:B------:R-:W-:Y:S01]  /*6cc0*/  LOP3.LUT R20, R58, 0xffffe000, RZ, 0xc0, !PT ;  /* 0xffffe0003a147812 */ /* 0x000fe200078ec0ff */
[C---:B------:R-:W-:Y:S01]  /*6cd0*/  FFMA R37, R35.reuse, R21, R2 ;  /* 0x0000001523257223 */ /* 0x040fe20000000002 */
[----:B------:R-:W-:Y:S01]  /*6ce0*/  LOP3.LUT R21, R48, 0xffffe000, RZ, 0xc0, !PT ;  /* 0xffffe00030157812 */ /* 0x000fe200078ec0ff */
[----:B------:R-:W-:Y:S01]  /*6cf0*/  FMUL R4, R32, R8 ;  /* 0x0000000820047220 */ /* 0x000fe20000400000 */
[----:B------:R-:W-:Y:S01]  /*6d00*/  F2FP.TF32.F32.PACK_B R36, R36 ;  /* 0x00000024ff24723e */ /* 0x000fe200024050ff */
[C---:B------:R-:W-:Y:S01]  /*6d10*/  FFMA R38, R35.reuse, R20, R3 ;  /* 0x0000001423267223 */ /* 0x040fe20000000003 */
[----:B------:R-:W-:Y:S01]  /*6d20*/  LOP3.LUT R20, R54, 0xffffe000, RZ, 0xc0, !PT ;  /* 0xffffe00036147812 */ /* 0x000fe200078ec0ff */
[----:B------:R-:W-:Y:S01]  /*6d30*/  FFMA R39, R35, R40, R7 ;  /* 0x0000002823277223 */ /* 0x000fe20000000007 */
[----:B------:R-:W-:Y:S01]  /*6d40*/  LOP3.LUT R40, R55, 0xffffe000, RZ, 0xc0, !PT ;  /* 0xffffe00037287812 */ /* 0x000fe200078ec0ff */
[C---:B------:R-:W-:Y:S01]  /*6d50*/  FMUL R5, R32.reuse, R9 ;  /* 0x0000000920057220 */ /* 0x040fe20000400000 */
[C---:B------:R-:W-:Y:S01]  /*6d60*/  FMUL R6, R32.reuse, R10 ;  /* 0x0000000a20067220 */ /* 0x040fe20000400000 */
[C---:B------:R-:W-:Y:S01]  /*6d70*/  FMUL R11, R32.reuse, R11 ;  /* 0x0000000b200b7220 */ /* 0x040fe20000400000 */
[----:B------:R-:W-:Y:S01]  /*6d80*/  F2FP.TF32.F32.PACK_B R37, R37 ;  /* 0x00000025ff25723e */ /* 0x000fe200024050ff */
[C---:B------:R-:W-:Y:S01]  /*6d90*/  FFMA R4, R35.reuse, R41, R4 ;  /* 0x0000002923047223 */ /* 0x040fe20000000004 */
[----:B------:R-:W-:Y:S01]  /*6da0*/  F2FP.TF32.F32.PACK_B R38, R38 ;  /* 0x00000026ff26723e */ /* 0x000fe200024050ff */
[C---:B------:R-:W-:Y:S01]  /*6db0*/  FFMA R5, R35.reuse, R42, R5 ;  /* 0x0000002a23057223 */ /* 0x040fe20000000005 */
[----:B------:R-:W-:Y:S01]  /*6dc0*/  F2FP.TF32.F32.PACK_B R39, R39 ;  /* 0x00000027ff27723e */ /* 0x000fe200024050ff */
[C---:B------:R-:W-:Y:S01]  /*6dd0*/  FFMA R6, R35.reuse, R20, R6 ;  /* 0x0000001423067223 */ /* 0x040fe20000000006 */
[----:B------:R-:W-:Y:S01]  /*6de0*/  FFMA R7, R35, R40, R11 ;  /* 0x0000002823077223 */ /* 0x000fe2000000000b */
        /* <DEDUP_REMOVED lines=47> */
[----:B------:R-:W-:Y:S02]  /*70e0*/  UIADD3 UR8, UP0, UPT, UR52, 0x680, URZ ;  /* 0x0000068034087890 */ /* 0x000fe4000ff1e0ff */
[----:B------:R-:W-:Y:S02]  /*70f0*/  UIADD3 UR5, UPT, UPT, UR41, 0x10, URZ ;  /* 0x0000001029057890 */ /* 0x000fe4000fffe0ff */
[----:B------:R-:W-:Y:S02]  /*7100*/  UIADD3 UR4, UPT, UPT, UR48, 0x2200, URZ ;  /* 0x0000220030047890 */ /* 0x000fe4000fffe0ff */
[----:B------:R-:W-:Y:S01]  /*7110*/  UIADD3.X UR9, UPT, UPT, URZ, UR53, URZ, UP0, !UPT ;  /* 0x00000035ff097290 */ /* 0x000fe200087fe4ff */
[----:B------:R-:W-:Y:S01]  /*7120*/  UMOV UR6, UR42 ;  /* 0x0000002a00067c82 */ /* 0x000fe20008000000 */
[----:B------:R-:W-:Y:S07]  /*7130*/  UMOV UR7, UR36 ;  /* 0x0000002400077c82 */ /* 0x000fee0008000000 */
[----:B------:R2:W-:Y:S01]  /*7140*/  UTMASTG.3D [UR4], [UR8] ;  /* 0x00000004080073b5 */ /* 0x0005e20008010000 */
[----:B------:R0:W-:Y:S01]  /*7150*/  UTMACMDFLUSH ;  /* 0x00000000000079b7 */ /* 0x0001e20000000000 */
[----:B--2---:R-:W-:Y:S04]  /*7160*/  DEPBAR.LE SB0, 0x1 ;  /* 0x000080400000791a */ /* 0x004fe80000000000 */
.L_x_113:
[----:B------:R-:W-:Y:S05]  /*7170*/  BSYNC.RECONVERGENT B0 ;  /* 0x0000000000007941 */ /* 0x000fea0003800200 */
.L_x_112:
[----:B------:R-:W-:Y:S01]  /*7180*/  BAR.SYNC.DEFER_BLOCKING 0x1, 0x80 ;  /* 0x0042000000007b1d */ /* 0x000fe20000010000 */
[----:B------:R-:W-:Y:S04]  /*7190*/  UIADD3 UR40, UPT, UPT, UR51, 0x1, URZ ;  /* 0x0000000133287890 */ /* 0x000fe8000fffe0ff */
[----:B------:R-:W-:Y:S04]  /*71a0*/  UISETP.NE.AND UP0, UPT, UR40, 0x4, UPT ;  /* 0x000000042800788c */ /* 0x000fe8000bf05270 */
[----:B------:R-:W-:Y:S01]  /*71b0*/  USEL UR40, UR40, URZ, UP0 ;  /* 0x000000ff28287287 */ /* 0x000fe20008000000 */
[----:B------:R2:W-:Y:S01]  /*71c0*/  @P6 SYNCS.ARRIVE.TRANS64.RED.A1T0 RZ, [R90+URZ], RZ ;  /* 0x000000ff5aff69a7 */ /* 0x0005e200081004ff */
[----:B------:R-:W-:Y:S01]  /*71d0*/  BSSY B1, `(.L_x_114) ;  /* 0x0000017000017945 */ /* 0x000fe20003800000 */
[----:B------:R-:W4:Y:S02]  /*71e0*/  @P6 SYNCS.PHASECHK.TRANS64.TRYWAIT P0, [R91+URZ+0x50], R92 ;  /* 0x0000505c5b0065a7 */ /* 0x000f2400080011ff */
[----:B----4-:R-:W-:Y:S01]  /*71f0*/  @P6 SEL R43, RZ, 0x1, !P0 ;  /* 0x00000001ff2b6807 */ /* 0x010fe20004000000 */
[----:B--2---:R-:W-:Y:S06]  /*7200*/  @!P6 BRA `(.L_x_115) ;  /* 0x00000000004ce947 */ /* 0x004fec0003800000 */
        /* <DEDUP_REMOVED lines=9> */
[----:B------:R-:W-:Y:S04]  /*72a0*/  SHF.L.U32 R6, RZ, 0x1f, RZ ;  /* 0x0000001fff067819 */ /* 0x000fe800000006ff */
[----:B------:R-:W1:Y:S02]  /*72b0*/  SYNCS.PHASECHK.TRANS64.TRYWAIT P0, [R91+URZ+0x50], R6 ;  /* 0x000050065b0075a7 */ /* 0x000e6400080011ff */
[----:B-1----:R-:W-:Y:S05]  /*72c0*/  @!P0 BRA `(.L_x_118) ;  /* 0x0000004800088947 */ /* 0x002fea0003800000 */
.L_x_117:
[----:B------:R-:W-:Y:S05]  /*72d0*/  BSYNC B0 ;  /* 0x0000000000007941 */ /* 0x000fea0003800000 */
.L_x_116:
[----:B------:R-:W-:Y:S02]  /*72e0*/  ISETP.NE.AND P0, PT, R89, RZ, PT ;  /* 0x000000ff5900720c */ /* 0x000fe40003f05270 */
[----:B------:R-:W-:Y:S11]  /*72f0*/  IADD3 R88, PT, PT, R88, 0x1, RZ ;  /* 0x0000000158587810 */ /* 0x000ff60007ffe0ff */
[----:B------:R2:W4:Y:S04]  /*7300*/  @P0 LDS.128 R56, [R4] ;  /* 0x0000000004380984 */ /* 0x0005280000000c00 */
[----:B------:R2:W1:Y:S04]  /*7310*/  @P0 LDS.128 R52, [R3+0x10] ;  /* 0x0000100003340984 */ /* 0x0004680000000c00 */
[----:B------:R2:W1:Y:S04]  /*7320*/  @P0 LDS.128 R48, [R2+0x20] ;  /* 0x0000200002300984 */ /* 0x0004680000000c00 */
[----:B------:R2:W1:Y:S02]  /*7330*/  @P0 LDS.128 R44, [R0+0x30] ;  /* 0x00003000002c0984 */ /* 0x0004640000000c00 */
.L_x_115:
[----:B------:R-:W-:Y:S05]  /*7340*/  BSYNC B1 ;  /* 0x0000000000017941 */ /* 0x000fea0003800000 */
.L_x_114:
[----:B--2---:R-:W-:Y:S05]  /*7350*/  VIADD R3, R34, 0x20 ;  /* 0x0000002022037836 */ /* 0x004fea0000000000 */
[----:B------:R-:W-:Y:S04]  /*7360*/  SHF.R.U32.HI R3, RZ, 0x15, R3 ;  /* 0x00000015ff037819 */ /* 0x000fe80000011603 */
[----:B------:R-:W-:Y:S11]  /*7370*/  LOP3.LUT P0, RZ, R3, 0x3, R72, 0x48, !PT ;  /* 0x0000000303ff7812 */ /* 0x000ff60007804848 */
[----:B------:R-:W-:Y:S02]  /*7380*/  @!UPT UIADD3 URZ, UPT, UPT, URZ, URZ, URZ ;  /* 0x000000fffffff290 */ /* 0x000fe4000fffe0ff */
[----:B------:R-:W-:Y:S05]  /*7390*/  @!P0 BRA `(.L_x_119) ;  /* 0x0000000000408947 */ /* 0x000fea0003800000 */
[----:B------:R-:W2:Y:S01]  /*73a0*/  LDCU.64 UR8, c[0x4][0x70] ;  /* 0x01000e00ff0877ac */ /* 0x000ea20008000a00 */
[----:B------:R-:W-:Y:S01]  /*73b0*/  MOV R3, 0x0 ;  /* 0x0000000000037802 */ /* 0x000fe20000000f00 */
[----:B-1----:R-:W-:Y:S02]  /*73c0*/  HFMA2 R12, -RZ, RZ, 0, 5.9604644775390625e-08 ;  /* 0x00000001ff0c7431 */ /* 0x002fe400000001ff */
[----:B------:R-:W-:Y:S02]  /*73d0*/  IMAD.MOV.U32 R8, RZ, RZ, 0x192 ;  /* 0x00000192ff087424 */ /* 0x000fe400078e00ff */
[----:B------:R-:W-:Y:S01]  /*73e0*/  IMAD.MOV.U32 R13, RZ, RZ, RZ ;  /* 0x000000ffff0d7224 */ /* 0x000fe200078e00ff */
[----:B------:R-:W1:Y:S01]  /*73f0*/  LDCU.64 UR6, c[0x4][0x78] ;  /* 0x01000f00ff0677ac */ /* 0x000e620008000a00 */
[----:B------:R-:W3:Y:S01]  /*7400*/  LDC.64 R2, c[0x4][R3] ;  /* 0x0100000003027b82 */ /* 0x000ee20000000a00 */
[----:B------:R-:W5:Y:S01]  /*7410*/  LDCU.64 UR4, c[0x4][0x10] ;  /* 0x01000200ff0477ac */ /* 0x000f620008000a00 */
[----:B--2---:R-:W-:Y:S01]  /*7420*/  MOV R5, UR9 ;  /* 0x0000000900057c02 */ /* 0x004fe20008000f00 */
[----:B------:R-:W-:Y:S01]  /*7430*/  IMAD.U32 R4, RZ, RZ, UR8 ;  /* 0x00000008ff047e24 */ /* 0x000fe2000f8e00ff */
[----:B-1----:R-:W-:Y:S01]  /*7440*/  MOV R7, UR7 ;  /* 0x0000000700077c02 */ /* 0x002fe20008000f00 */
[----:B------:R-:W-:Y:S01]  /*7450*/  IMAD.U32 R6, RZ, RZ, UR6 ;  /* 0x00000006ff067e24 */ /* 0x000fe2000f8e00ff */
[----:B-----5:R-:W-:Y:S01]  /*7460*/  MOV R11, UR5 ;  /* 0x00000005000b7c02 */ /* 0x020fe20008000f00 */
[----:B------:R-:W-:Y:S02]  /*7470*/  IMAD.U32 R10, RZ, RZ, UR4 ;  /* 0x00000004ff0a7e24 */ /* 0x000fe4000f8e00ff */
[----:B------:R-:W-:Y:S07]  /*7480*/  LEPC R20, `(.L_x_119) ;  /* 0x000000001014794e */ /* 0x000fee0000000000 */
[----:B---34-:R-:W-:Y:S05]  /*7490*/  CALL.ABS.NOINC R2 ;  /* 0x0000000002007343 */ /* 0x018fea0003c00000 */
.L_x_119:
[----:B----4-:R-:W-:Y:S01]  /*74a0*/  LOP3.LUT R20, R56, 0xffffe000, RZ, 0xc0, !PT ;  /* 0xffffe00038147812 */ /* 0x010fe200078ec0ff */
[----:B------:R-:W-:Y:S05]  /*74b0*/  WARPSYNC.ALL ;  /* 0x0000000000007948 */ /* 0x000fea0003800000 */
[----:B------:R-:W-:Y:S01]  /*74c0*/  R2UR UR4, R34 ;  /* 0x00000000220472ca */ /* 0x000fe200000e0000 */
[----:B-1----:R-:W-:Y:S01]  /*74d0*/  IMAD.U32 R91, RZ, RZ, UR40 ;  /* 0x00000028ff5b7e24 */ /* 0x002fe2000f8e00ff */
        /* <DEDUP_REMOVED lines=8> */
[----:B------:R-:W1:Y:S10]  /*7560*/  LDTM.x16 R4, tmem[UR4+0x20] ;  /* 0x00002004000479ee */ /* 0x000e740008240000 */
[----:B------:R-:W-:Y:S02]  /*7570*/  @P6 LEA R91, R91, UR48, 0x3 ;  /* 0x000000305b5b6c11 */ /* 0x000fe4000f8e18ff */
[----:B------:R-:W-:Y:S03]  /*7580*/  @P6 SHF.L.U32 R92, RZ, 0x1f, RZ ;  /* 0x0000001fff5c6819 */ /* 0x000fe600000006ff */
[----:B------:R-:W-:Y:S05]  /*7590*/  @P6 VIADD R91, R91, 0x70 ;  /* 0x000000705b5b6836 */ /* 0x000fea0000000000 */
[----:B------:R-:W-:Y:S02]  /*75a0*/  @P6 PRMT R90, R90, 0x654, R91 ;  /* 0x000006545a5a6816 */ /* 0x000fe4000000005b */
[----:B------:R-:W-:Y:S01]  /*75b0*/  LEA R91, R88, UR48, 0x3 ;  /* 0x00000030585b7c11 */ /* 0x000fe2000f8e18ff */
[C---:B-1----:R-:W-:Y:S01]  /*75c0*/  FMUL R0, R32.reuse, R4 ;  /* 0x0000000420007220 */ /* 0x042fe20000400000 */
        /* <DEDUP_REMOVED lines=79> */
.L_x_121:
[----:B------:R-:W-:Y:S05]  /*7ac0*/  BSYNC.RECONVERGENT B0 ;  /* 0x0000000000007941 */ /* 0x000fea0003800200 */
.L_x_120:
[----:B------:R-:W-:Y:S01]  /*7ad0*/  BAR.SYNC.DEFER_BLOCKING 0x1, 0x80 ;  /* 0x0042000000007b1d */ /* 0x000fe20000010000 */
[----:B------:R-:W-:Y:S04]  /*7ae0*/  UIADD3 UR43, UPT, UPT, UR40, 0x1, URZ ;  /* 0x00000001282b7890 */ /* 0x000fe8000fffe0ff */
[----:B------:R-:W-:Y:S04]  /*7af0*/  UISETP.NE.AND UP0, UPT, UR43, 0x4, UPT ;  /* 0x000000042b00788c */ /* 0x000fe8000bf05270 */
[----:B------:R-:W-:Y:S01]  /*7b00*/  USEL UR43, UR43, URZ, UP0 ;  /* 0x000000ff2b2b7287 */ /* 0x000fe20008000000 */
[----:B------:R2:W-:Y:S01]  /*7b10*/  @P6 SYNCS.ARRIVE.TRANS64.RED.A1T0 RZ, [R90+URZ], RZ ;  /* 0x000000ff5aff69a7 */ /* 0x0005e200081004ff */
[----:B------:R-:W-:Y:S01]  /*7b20*/  BSSY B1, `(.L_x_122) ;  /* 0x000001c000017945 */ /* 0x000fe20003800000 */
[----:B------:R-:W4:Y:S01]  /*7b30*/  @P6 SYNCS.PHASECHK.TRANS64.TRYWAIT P0, [R91+URZ+0x50], R92 ;  /* 0x0000505c5b0065a7 */ /* 0x000f2200080011ff */
[----:B--2---:R-:W-:Y:S01]  /*7b40*/  HFMA2 R90, -RZ, RZ, 0, 0 ;  /* 0x00000000ff5a7431 */ /* 0x004fe200000001ff */
[----:B----4-:R-:W-:Y:S01]  /*7b50*/  @P6 SEL R43, RZ, 0x1, !P0 ;  /* 0x00000001ff2b6807 */ /* 0x010fe20004000000 */
[----:B------:R-:W-:Y:S06]  /*7b60*/  @!P6 BRA `(.L_x_123) ;  /* 0x00000000005ce947 */ /* 0x000fec0003800000 */
        /* <DEDUP_REMOVED lines=12> */
.L_x_125:
[----:B------:R-:W-:Y:S05]  /*7c30*/  BSYNC B0 ;  /* 0x0000000000007941 */ /* 0x000fea0003800000 */
.L_x_124:
[----:B------:R-:W-:Y:S01]  /*7c40*/  ISETP.NE.AND P0, PT, R89, RZ, PT ;  /* 0x000000ff5900720c */ /* 0x000fe20003f05270 */
[----:B------:R-:W-:Y:S11]  /*7c50*/  VIADD R88, R88, 0x1 ;  /* 0x0000000158587836 */ /* 0x000ff60000000000 */
[----:B------:R-:W-:Y:S01]  /*7c60*/  @!UPT UIADD3 URZ, UPT, UPT, URZ, URZ, URZ ;  /* 0x000000fffffff290 */ /* 0x000fe2000fffe0ff */
[----:B------:R2:W4:Y:S04]  /*7c70*/  @P0 LDS.128 R56, [R4] ;  /* 0x0000000004380984 */ /* 0x0005280000000c00 */
[----:B------:R2:W1:Y:S04]  /*7c80*/  @P0 LDS.128 R52, [R3+0x10] ;  /* 0x0000100003340984 */ /* 0x0004680000000c00 */
[----:B------:R2:W1:Y:S04]  /*7c90*/  @P0 LDS.128 R48, [R2+0x20] ;  /* 0x0000200002300984 */ /* 0x0004680000000c00 */
[----:B------:R2:W1:Y:S01]  /*7ca0*/  @P0 LDS.128 R44, [R0+0x30] ;  /* 0x00003000002c0984 */ /* 0x0004620000000c00 */
[C---:B------:R-:W-:Y:S04]  /*7cb0*/  ISETP.NE.AND P0, PT, R88.reuse, 0x4, PT ;  /* 0x000000045800780c */ /* 0x040fe80003f05270 */
[----:B------:R-:W-:Y:S02]  /*7cc0*/  SEL R88, R88, RZ, P0 ;  /* 0x000000ff58587207 */ /* 0x000fe40000000000 */
[----:B------:R-:W-:Y:S02]  /*7cd0*/  SEL R90, RZ, 0x1, P0 ;  /* 0x00000001ff5a7807 */ /* 0x000fe40000000000 */
.L_x_123:
[----:B------:R-:W-:Y:S05]  /*7ce0*/  BSYNC B1 ;  /* 0x0000000000017941 */ /* 0x000fea0003800000 */
.L_x_122:
        /* <DEDUP_REMOVED lines=21> */
.L_x_127:
[----:B----4-:R-:W-:Y:S01]  /*7e40*/  LOP3.LUT R20, R56, 0xffffe000, RZ, 0xc0, !PT ;  /* 0xffffe00038147812 */ /* 0x010fe200078ec0ff */
[----:B------:R-:W-:Y:S05]  /*7e50*/  WARPSYNC.ALL ;  /* 0x0000000000007948 */ /* 0x000fea0003800000 */
[----:B------:R-:W-:Y:S01]  /*7e60*/  R2UR UR4, R34 ;  /* 0x00000000220472ca */ /* 0x000fe200000e0000 */
[----:B------:R-:W-:Y:S01]  /*7e70*/  IMAD.U32 R92, RZ, RZ, UR43 ;  /* 0x0000002bff5c7e24 */ /* 0x000fe2000f8e00ff */
[----:B------:R-:W-:Y:S01]  /*7e80*/  LOP3.LUT R21, R57, 0xffffe000, RZ, 0xc0, !PT ;  /* 0xffffe00039157812 */ /* 0x000fe200078ec0ff */
[----:B-1----:R-:W-:Y:S01]  /*7e90*/  IMAD.U32 R91, RZ, RZ, UR37 ;  /* 0x00000025ff5b7e24 */ /* 0x002fe2000f8e00ff */
        /* <DEDUP_REMOVED lines=8> */
[----:B------:R-:W-:Y:S03]  /*7f20*/  @P6 SHF.L.U32 R93, R90, 0x1f, RZ ;  /* 0x0000001f5a5d6819 */ /* 0x000fe600000006ff */
        /* <DEDUP_REMOVED lines=83> */
.L_x_129:
[----:B------:R-:W-:Y:S05]  /*8460*/  BSYNC.RECONVERGENT B0 ;  /* 0x0000000000007941 */ /* 0x000fea0003800200 */
.L_x_128:
        /* <DEDUP_REMOVED lines=18> */
[----:B------:R-:W-:Y:S04]  /*8590*/  SHF.L.U32 R5, R90, 0x1f, RZ ;  /* 0x0000001f5a057819 */ /* 0x000fe800000006ff */
[----:B------:R-:W1:Y:S02]  /*85a0*/  SYNCS.PHASECHK.TRANS64.TRYWAIT P0, [R92+URZ+0x50], R5 ;  /* 0x000050055c0075a7 */ /* 0x000e6400080011ff */
[----:B-1----:R-:W-:Y:S05]  /*85b0*/  @!P0 BRA `(.L_x_134) ;  /* 0x0000003400748947 */ /* 0x002fea0003800000 */
.L_x_133:
[----:B------:R-:W-:Y:S05]  /*85c0*/  BSYNC B0 ;  /* 0x0000000000007941 */ /* 0x000fea0003800000 */
.L_x_132:
[----:B------:R-:W-:Y:S01]  /*85d0*/  ISETP.NE.AND P0, PT, R89, RZ, PT ;  /* 0x000000ff5900720c */ /* 0x000fe20003f05270 */
[----:B------:R-:W-:Y:S11]  /*85e0*/  VIADD R88, R88, 0x1 ;  /* 0x0000000158587836 */ /* 0x000ff60000000000 */
[----:B------:R-:W-:Y:S01]  /*85f0*/  @!UPT UIADD3 URZ, UPT, UPT, URZ, URZ, URZ ;  /* 0x000000fffffff290 */ /* 0x000fe2000fffe0ff */
[----:B------:R2:W4:Y:S04]  /*8600*/  @P0 LDS.128 R56, [R4] ;  /* 0x0000000004380984 */ /* 0x0005280000000c00 */
[----:B------:R2:W2:Y:S04]  /*8610*/  @P0 LDS.128 R52, [R3+0x10] ;  /* 0x0000100003340984 */ /* 0x0004a80000000c00 */
[----:B------:R2:W2:Y:S04]  /*8620*/  @P0 LDS.128 R48, [R2+0x20] ;  /* 0x0000200002300984 */ /* 0x0004a80000000c00 */
[----:B------:R2:W2:Y:S01]  /*8630*/  @P0 LDS.128 R44, [R0+0x30] ;  /* 0x00003000002c0984 */ /* 0x0004a20000000c00 */
[C---:B------:R-:W-:Y:S04]  /*8640*/  ISETP.NE.AND P0, PT, R88.reuse, 0x4, PT ;  /* 0x000000045800780c */ /* 0x040fe80003f05270 */
[----:B-1----:R-:W-:Y:S02]  /*8650*/  SEL R5, RZ, 0x1, P0 ;  /* 0x00000001ff057807 */ /* 0x002fe40000000000 */
[----:B------:R-:W-:Y:S02]  /*8660*/  SEL R88, R88, RZ, P0 ;  /* 0x000000ff58587207 */ /* 0x000fe40000000000 */
[----:B------:R-:W-:Y:S02]  /*8670*/  LOP3.LUT R90, R90, R5, RZ, 0x3c, !PT ;  /* 0x000000055a5a7212 */ /* 0x000fe400078e3cff */
.L_x_131:
[----:B------:R-:W-:Y:S05]  /*8680*/  BSYNC B1 ;  /* 0x0000000000017941 */ /* 0x000fea0003800000 */
.L_x_130:
        /* <DEDUP_REMOVED lines=21> */
.L_x_135:
[----:B----4-:R-:W-:Y:S01]  /*87e0*/  LOP3.LUT R20, R56, 0xffffe000, RZ, 0xc0, !PT ;  /* 0xffffe00038147812 */ /* 0x010fe200078ec0ff */
        /* <DEDUP_REMOVED lines=11> */
[----:B-1----:R-:W1:Y:S10]  /*88a0*/  LDTM.x16 R4, tmem[UR4+0x40] ;  /* 0x00004004000479ee */ /* 0x002e740008240000 */
        /* <DEDUP_REMOVED lines=31> */
[----:B------:R1:W-:Y:S01]  /*8aa0*/  STS.128 [R79], R36 ;  /* 0x000000244f007388 */ /* 0x0003e20000000c00 */
        /* <DEDUP_REMOVED lines=45> */
[----:B------:R-:W-:Y:S02]  /*8d80*/  UIADD3 UR8, UP0, UPT, UR52, 0x680, URZ ;  /* 0x0000068034087890 */ /* 0x000fe4000ff1e0ff */
[----:B------:R-:W-:Y:S02]  /*8d90*/  UIADD3 UR5, UPT, UPT, UR41, 0x40, URZ ;  /* 0x0000004029057890 */ /* 0x000fe4000fffe0ff */
[----:B------:R-:W-:Y:S01]  /*8da0*/  MOV R73, UR10 ;  /* 0x0000000a00497c02 */ /* 0x000fe20008000f00 */
[----:B------:R-:W-:Y:S01]  /*8db0*/  UIADD3.X UR9, UPT, UPT, URZ, UR53, URZ, UP0, !UPT ;  /* 0x00000035ff097290 */ /* 0x000fe200087fe4ff */
[----:B------:R-:W-:Y:S02]  /*8dc0*/  UMOV UR6, UR42 ;  /* 0x0000002a00067c82 */ /* 0x000fe40008000000 */
[----:B------:R-:W-:Y:S01]  /*8dd0*/  R2UR UR4, R73 ;  /* 0x00000000490472ca */ /* 0x000fe200000e0000 */
[----:B------:R-:W-:Y:S11]  /*8de0*/  UMOV UR7, UR36 ;  /* 0x0000002400077c82 */ /* 0x000ff60008000000 */
[----:B------:R-:W-:Y:S01]  /*8df0*/  @!UPT UIADD3 URZ, UPT, UPT, URZ, URZ, URZ ;  /* 0x000000fffffff290 */ /* 0x000fe2000fffe0ff */
[----:B------:R2:W-:Y:S01]  /*8e00*/  UTMASTG.3D [UR4], [UR8] ;  /* 0x00000004080073b5 */ /* 0x0005e20008010000 */
[----:B------:R0:W-:Y:S01]  /*8e10*/  UTMACMDFLUSH ;  /* 0x00000000000079b7 */ /* 0x0001e20000000000 */
[----:B--2---:R-:W-:Y:S04]  /*8e20*/  DEPBAR.LE SB0, 0x1 ;  /* 0x000080400000791a */ /* 0x004fe80000000000 */
.L_x_137:
[----:B------:R-:W-:Y:S05]  /*8e30*/  BSYNC.RECONVERGENT B0 ;  /* 0x0000000000007941 */ /* 0x000fea0003800200 */
.L_x_136:
        /* <DEDUP_REMOVED lines=21> */
.L_x_141:
[----:B------:R-:W-:Y:S05]  /*8f90*/  BSYNC B0 ;  /* 0x0000000000007941 */ /* 0x000fea0003800000 */
.L_x_140:
        /* <DEDUP_REMOVED lines=11> */
.L_x_139:
[----:B------:R-:W-:Y:S05]  /*9050*/  BSYNC B1 ;  /* 0x0000000000017941 */ /* 0x000fea0003800000 */
.L_x_138:
        /* <DEDUP_REMOVED lines=21> */
.L_x_143:
        /* <DEDUP_REMOVED lines=98> */
.L_x_145:
[----:B------:R-:W-:Y:S05]  /*97d0*/  BSYNC.RECONVERGENT B0 ;  /* 0x0000000000007941 */ /* 0x000fea0003800200 */
.L_x_144:
        /* <DEDUP_REMOVED lines=21> */
.L_x_149:
[----:B------:R-:W-:Y:S05]  /*9930*/  BSYNC B0 ;  /* 0x0000000000007941 */ /* 0x000fea0003800000 */
.L_x_148:
        /* <DEDUP_REMOVED lines=11> */
.L_x_147:
[----:B------:R-:W-:Y:S05]  /*99f0*/  BSYNC B1 ;  /* 0x0000000000017941 */ /* 0x000fea0003800000 */
.L_x_146:
        /* <DEDUP_REMOVED lines=21> */
.L_x_151:
        /* <DEDUP_REMOVED lines=98> */
.L_x_153:
[----:B------:R-:W-:Y:S05]  /*a170*/  BSYNC.RECONVERGENT B0 ;  /* 0x0000000000007941 */ /* 0x000fea0003800200 */
.L_x_152:
        /* <DEDUP_REMOVED lines=13> */
[C---:B------:R-:W-:Y:S01]  /*a250*/  @P1 IMAD R3, R88.reuse, 0x2000, R79 ;  /* 0x0000200058031824 */ /* 0x040fe200078e024f */
[C---:B------:R-:W-:Y:S01]  /*a260*/  @P1 LEA R0, R88.reuse, R77, 0xd ;  /* 0x0000004d58001211 */ /* 0x040fe200078e68ff */
[C---:B------:R-:W-:Y:S02]  /*a270*/  @P1 IMAD R2, R88.reuse, 0x2000, R78 ;  /* 0x0000200058021824 */ /* 0x040fe400078e024e */
[----:B------:R-:W-:Y:S01]  /*a280*/  @P1 IMAD R88, R88, 0x2000, R85 ;  /* 0x0000200058581824 */ /* 0x000fe200078e0255 */
[----:B------:R-:W-:Y:S06]  /*a290*/  @P0 BRA `(.L_x_157) ;  /* 0x00000000000c0947 */ /* 0x000fec0003800000 */
[----:B-1----:R-:W-:Y:S04]  /*a2a0*/  SHF.L.U32 R5, R90, 0x1f, RZ ;  /* 0x0000001f5a057819 */ /* 0x002fe800000006ff */
[----:B------:R-:W1:Y:S02]  /*a2b0*/  SYNCS.PHASECHK.TRANS64.TRYWAIT P0, [R92+URZ+0x50], R5 ;  /* 0x000050055c0075a7 */ /* 0x000e6400080011ff */
[----:B-1----:R-:W-:Y:S05]  /*a2c0*/  @!P0 BRA `(.L_x_158) ;  /* 0x00000018006c8947 */ /* 0x002fea0003800000 */
.L_x_157:
[----:B------:R-:W-:Y:S05]  /*a2d0*/  BSYNC B0 ;  /* 0x0000000000007941 */ /* 0x000fea0003800000 */
.L_x_156:
[----:B------:R-:W-:Y:S11]  /*a2e0*/  ISETP.NE.AND P0, PT, R89, RZ, PT ;  /* 0x000000ff5900720c */ /* 0x000ff60003f05270 */
[----:B------:R-:W-:Y:S02]  /*a2f0*/  @!UPT UIADD3 URZ, UPT, UPT, URZ, URZ, URZ ;  /* 0x000000fffffff290 */ /* 0x000fe4000fffe0ff */
[----:B------:R2:W4:Y:S04]  /*a300*/  @P0 LDS.128 R56, [R3] ;  /* 0x0000000003380984 */ /* 0x0005280000000c00 */
[----:B------:R2:W1:Y:S04]  /*a310*/  @P0 LDS.128 R52, [R2+0x10] ;  /* 0x0000100002340984 */ /* 0x0004680000000c00 */
[----:B------:R2:W1:Y:S04]  /*a320*/  @P0 LDS.128 R48, [R0+0x20] ;  /* 0x0000200000300984 */ /* 0x0004680000000c00 */
[----:B------:R2:W1:Y:S02]  /*a330*/  @P0 LDS.128 R44, [R88+0x30] ;  /* 0x00003000582c0984 */ /* 0x0004640000000c00 */
.L_x_155:
[----:B------:R-:W-:Y:S05]  /*a340*/  BSYNC B1 ;  /* 0x0000000000017941 */ /* 0x000fea0003800000 */
.L_x_154:
        /* <DEDUP_REMOVED lines=21> */
.L_x_159:
[----:B------:R-:W-:Y:S01]  /*a4a0*/  ISETP.NE.AND P0, PT, R81, RZ, PT ;  /* 0x000000ff5100720c */ /* 0x000fe20003f05270 */
[----:B------:R-:W-:Y:S05]  /*a4b0*/  WARPSYNC.ALL ;  /* 0x0000000000007948 */ /* 0x000fea0003800000 */
[----:B------:R-:W-:Y:S01]  /*a4c0*/  R2UR UR4, R34 ;  /* 0x00000000220472ca */ /* 0x000fe200000e0000 */
[----:B------:R-:W-:Y:S01]  /*a4d0*/  BSSY.RECONVERGENT B0, `(.L_x_160) ;  /* 0x000005c000007945 */ /* 0x000fe20003800200 */
[----:B------:R-:W-:Y:S02]  /*a4e0*/  R2UR UR5, R87 ;  /* 0x00000000570572ca */ /* 0x000fe400000e0000 */
[----:B----4-:R-:W-:Y:S02]  /*a4f0*/  LOP3.LUT R0, R56, 0xffffe000, RZ, 0xc0, !PT ;  /* 0xffffe00038007812 */ /* 0x010fe400078ec0ff */
[----:B------:R-:W-:Y:S02]  /*a500*/  LOP3.LUT R2, R57, 0xffffe000, RZ, 0xc0, !PT ;  /* 0xffffe00039027812 */ /* 0x000fe400078ec0ff */
[----:B------:R-:W-:Y:S02]  /*a510*/  LOP3.LUT R3, R58, 0xffffe000, RZ, 0xc0, !PT ;  /* 0xffffe0003a037812 */ /* 0x000fe400078ec0ff */
[----:B------:R-:W-:Y:S02]  /*a520*/  LOP3.LUT R20, R59, 0xffffe000, RZ, 0xc0, !PT ;  /* 0xffffe0003b147812 */ /* 0x000fe400078ec0ff */
[----:B-1----:R-:W-:Y:S01]  /*a530*/  LOP3.LUT R21, R52, 0xffffe000, RZ, 0xc0, !PT ;  /* 0xffffe00034157812 */ /* 0x002fe200078ec0ff */
[----:B------:R-:W1:Y:S01]  /*a540*/  LDTM.x16 R4, tmem[UR4+0x70] ;  /* 0x00007004000479ee */ /* 0x000e620008240000 */
[----:B------:R-:W-:Y:S01]  /*a550*/  LOP3.LUT R36, R53, 0xffffe000, RZ, 0xc0, !PT ;  /* 0xffffe00035247812 */ /* 0x000fe200078ec0ff */
[----:B------:R-:W-:Y:S01]  /*a560*/  UIADD3 UR5, UPT, UPT, UR5, 0xe0, URZ ;  /* 0x000000e005057890 */ /* 0x000fe2000fffe0ff */
[----:B------:R-:W-:Y:S01]  /*a570*/  LOP3.LUT R37, R54, 0xffffe000, RZ, 0xc0, !PT ;  /* 0xffffe00036257812 */ /* 0x000fe200078ec0ff */
[----:B------:R-:W-:Y:S01]  /*a580*/  NOP ;  /* 0x0000000000007918 */ /* 0x000fe20000000000 */
[----:B------:R-:W-:Y:S01]  /*a590*/  LOP3.LUT R38, R55, 0xffffe000, RZ, 0xc0, !PT ;  /* 0xffffe00037267812 */ /* 0x000fe200078ec0ff */
[----:B------:R-:W-:Y:S01]  /*a5a0*/  UPRMT UR5, UR37, 0x654, UR5 ;  /* 0x0000065425057896 */ /* 0x000fe20008000005 */
[----:B------:R-:W-:Y:S02]  /*a5b0*/  LOP3.LUT R39, R48, 0xffffe000, RZ, 0xc0, !PT ;  /* 0xffffe00030277812 */ /* 0x000fe400078ec0ff */
[----:B------:R-:W-:Y:S02]  /*a5c0*/  LOP3.LUT R40, R49, 0xffffe000, RZ, 0xc0, !PT ;  /* 0xffffe00031287812 */ /* 0x000fe400078ec0ff */
[----:B------:R-:W-:Y:S02]  /*a5d0*/  LOP3.LUT R41, R50, 0xffffe000, RZ, 0xc0, !PT ;  /* 0xffffe00032297812 */ /* 0x000fe400078ec0ff */
[----:B------:R-:W-:Y:S02]  /*a5e0*/  LOP3.LUT R42, R51, 0xffffe000, RZ, 0xc0, !PT ;  /* 0xffffe000332a7812 */ /* 0x000fe400078ec0ff */
[----:B-1----:R-:W-:Y:S01]  /*a5f0*/  SYNCS.ARRIVE.TRANS64.RED.A1T0 RZ, [UR5], RZ ;  /* 0x000000ffffff79a7 */ /* 0x002fe20008100405 */
[----:B------:R-:W-:Y:S02]  /*a600*/  LOP3.LUT R43, R44, 0xffffe000, RZ, 0xc0, !PT ;  /* 0xffffe0002c2b7812 */ /* 0x000fe400078ec0ff */
[----:B------:R-:W-:Y:S02]  /*a610*/  LOP3.LUT R44, R45, 0xffffe000, RZ, 0xc0, !PT ;  /* 0xffffe0002d2c7812 */ /* 0x000fe400078ec0ff */
[----:B------:R-:W-:Y:S02]  /*a620*/  LOP3.LUT R45, R46, 0xffffe000, RZ, 0xc0, !PT ;  /* 0xffffe0002e2d7812 */ /* 0x000fe400078ec0ff */
[----:B------:R-:W-:Y:S01]  /*a630*/  LOP3.LUT R46, R47, 0xffffe000, RZ, 0xc0, !PT ;  /* 0xffffe0002f2e7812 */ /* 0x000fe200078ec0ff */
[C---:B------:R-:W-:Y:S01]  /*a640*/  FMUL R4, R32.reuse, R4 ;  /* 0x0000000420047220 */ /* 0x040fe20000400000 */
[C---:B------:R-:W-:Y:S01]  /*a650*/  FMUL R5, R32.reuse, R5 ;  /* 0x0000000520057220 */ /* 0x040fe20000400000 */
[C---:B------:R-:W-:Y:S01]  /*a660*/  FMUL R6, R32.reuse, R6 ;  /* 0x0000000620067220 */ /* 0x040fe20000400000 */
[C---:B------:R-:W-:Y:S01]  /*a670*/  FMUL R7, R32.reuse, R7 ;  /* 0x0000000720077220 */ /* 0x040fe20000400000 */
[C---:B------:R-:W-:Y:S01]  /*a680*/  FFMA R4, R35.reuse, R0, R4 ;  /* 0x0000000023047223 */ /* 0x040fe20000000004 */
[C---:B------:R-:W-:Y:S01]  /*a690*/  FFMA R5, R35.reuse, R2, R5 ;  /* 0x0000000223057223 */ /* 0x040fe20000000005 */
[C---:B------:R-:W-:Y:S01]  /*a6a0*/  FFMA R6, R35.reuse, R3, R6 ;  /* 0x0000000323067223 */ /* 0x040fe20000000006 */
[C---:B------:R-:W-:Y:S01]  /*a6b0*/  FFMA R7, R35.reuse, R20, R7 ;  /* 0x0000001423077223 */ /* 0x040fe20000000007 */
[C---:B------:R-:W-:Y:S01]  /*a6c0*/  FMUL R8, R32.reuse, R8 ;  /* 0x0000000820087220 */ /* 0x040fe20000400000 */
        /* <DEDUP_REMOVED lines=9> */
[----:B------:R-:W-:Y:S01]  /*a760*/  F2FP.TF32.F32.PACK_B R7, R7 ;  /* 0x00000007ff07723e */ /* 0x000fe200024050ff */
[C---:B------:R-:W-:Y:S01]  /*a770*/  FFMA R11, R35.reuse, R38, R11 ;  /* 0x00000026230b7223 */ /* 0x040fe2000000000b */
[C---:B------:R-:W-:Y:S01]  /*a780*/  FMUL R12, R32.reuse, R12 ;  /* 0x0000000c200c7220 */ /* 0x040fe20000400000 */
[----:B------:R-:W-:Y:S01]  /*a790*/  F2FP.TF32.F32.PACK_B R8, R8 ;  /* 0x00000008ff08723e */ /* 0x000fe200024050ff */
[C---:B------:R-:W-:Y:S01]  /*a7a0*/  FMUL R13, R32.reuse, R13 ;  /* 0x0000000d200d7220 */ /* 0x040fe20000400000 */
[----:B------:R1:W-:Y:S01]  /*a7b0*/  STS.128 [R79+0x6000], R4 ;  /* 0x006000044f007388 */ /* 0x0003e20000000c00 */
        /* <DEDUP_REMOVED lines=8> */
[C---:B------:R-:W-:Y:S01]  /*a840*/  FFMA R15, R35.reuse, R42, R15 ;  /* 0x0000002a230f7223 */ /* 0x040fe2000000000f */
[C---:B------:R-:W-:Y:S01]  /*a850*/  FMUL R16, R32.reuse, R16 ;  /* 0x0000001020107220 */ /* 0x040fe20000400000 */
[----:B------:R-:W-:Y:S01]  /*a860*/  F2FP.TF32.F32.PACK_B R12, R12 ;  /* 0x0000000cff0c723e */ /* 0x000fe200024050ff */
[----:B------:R1:W-:Y:S01]  /*a870*/  STS.128 [R78+0x6010], R8 ;  /* 0x006010084e007388 */ /* 0x0003e20000000c00 */
[C---:B------:R-:W-:Y:S01]  /*a880*/  FMUL R17, R32.reuse, R17 ;  /* 0x0000001120117220 */ /* 0x040fe20000400000 */
[C---:B------:R-:W-:Y:S01]  /*a890*/  FMUL R18, R32.reuse, R18 ;  /* 0x0000001220127220 */ /* 0x040fe20000400000 */
[----:B------:R-:W-:Y:S01]  /*a8a0*/  FMUL R19, R32, R19 ;  /* 0x0000001320137220 */ /* 0x000fe20000400000 */
[----:B------:R-:W-:Y:S01]  /*a8b0*/  F2FP.TF32.F32.PACK_B R13, R13 ;  /* 0x0000000dff0d723e */ /* 0x000fe200024050ff */
[C---:B------:R-:W-:Y:S01]  /*a8c0*/  FFMA R16, R35.reuse, R43, R16 ;  /* 0x0000002b23107223 */ /* 0x040fe20000000010 */
[----:B------:R-:W-:Y:S01]  /*a8d0*/  F2FP.TF32.F32.PACK_B R14, R14 ;  /* 0x0000000eff0e723e */ /* 0x000fe200024050ff */
[C---:B------:R-:W-:Y:S01]  /*a8e0*/  FFMA R17, R35.reuse, R44, R17 ;  /* 0x0000002c23117223 */ /* 0x040fe20000000011 */
[----:B------:R-:W-:Y:S01]  /*a8f0*/  F2FP.TF32.F32.PACK_B R15, R15 ;  /* 0x0000000fff0f723e */ /* 0x000fe200024050ff */
[C---:B------:R-:W-:Y:S01]  /*a900*/  FFMA R18, R35.reuse, R45, R18 ;  /* 0x0000002d23127223 */ /* 0x040fe20000000012 */
[----:B------:R-:W-:Y:S01]  /*a910*/  FFMA R19, R35, R46, R19 ;  /* 0x0000002e23137223 */ /* 0x000fe20000000013 */
[----:B------:R-:W-:Y:S02]  /*a920*/  F2FP.TF32.F32.PACK_B R16, R16 ;  /* 0x00000010ff10723e */ /* 0x000fe400024050ff */
[----:B------:R1:W-:Y:S01]  /*a930*/  STS.128 [R77+0x6020], R12 ;  /* 0x0060200c4d007388 */ /* 0x0003e20000000c00 */
[----:B------:R-:W-:Y:S02]  /*a940*/  F2FP.TF32.F32.PACK_B R17, R17 ;  /* 0x00000011ff11723e */ /* 0x000fe400024050ff */
        /* <DEDUP_REMOVED lines=20> */
.L_x_161:
[----:B------:R-:W-:Y:S05]  /*aa90*/  BSYNC.RECONVERGENT B0 ;  /* 0x0000000000007941 */ /* 0x000fea0003800200 */
.L_x_160:
[----:B------:R-:W-:Y:S01]  /*aaa0*/  BAR.SYNC.DEFER_BLOCKING 0x1, 0x80 ;  /* 0x0042000000007b1d */ /* 0x000fe20000010000 */
[----:B------:R-:W-:Y:S01]  /*aab0*/  UISETP.NE.AND UP0, UPT, UR49, -0x8, UPT ;  /* 0xfffffff83100788c */ /* 0x000fe2000bf05270 */
[----:B------:R-:W-:Y:S08]  /*aac0*/  IADD3 R0, PT, PT, R30, 0x1, RZ ;  /* 0x000000011e007810 */ /* 0x000ff00007ffe0ff */
[----:B------:R-:W-:Y:S05]  /*aad0*/  BRA.U !UP0, `(.L_x_162) ;  /* 0x0000000108287547 */ /* 0x000fea000b800000 */
[----:B------:R-:W-:Y:S01]  /*aae0*/  ISETP.NE.AND P0, PT, R86, RZ, PT ;  /* 0x000000ff5600720c */ /* 0x000fe20003f05270 */
[----:B------:R-:W-:Y:S01]  /*aaf0*/  IMAD.U32 R3, RZ, RZ, UR51 ;  /* 0x00000033ff037e24 */ /* 0x000fe2000f8e00ff */
[----:B------:R-:W-:Y:S01]  /*ab00*/  UIADD3 UR51, UPT, UPT, UR51, 0x1, URZ ;  /* 0x0000000133337890 */ /* 0x000fe2000fffe0ff */
[----:B------:R-:W-:Y:S03]  /*ab10*/  IMAD.U32 R2, RZ, RZ, UR37 ;  /* 0x00000025ff027e24 */ /* 0x000fe6000f8e00ff */
[----:B------:R-:W-:Y:S04]  /*ab20*/  UISETP.NE.AND UP0, UPT, UR51, 0x4, UPT ;  /* 0x000000043300788c */ /* 0x000fe8000bf05270 */
[----:B------:R-:W-:Y:S03]  /*ab30*/  USEL UR51, UR51, URZ, UP0 ;  /* 0x000000ff33337287 */ /* 0x000fe60008000000 */
[----:B------:R-:W-:Y:S05]  /*ab40*/  @P0 LEA R3, R3, UR48, 0x3 ;  /* 0x0000003003030c11 */ /* 0x000fea000f8e18ff */
[----:B------:R-:W-:Y:S05]  /*ab50*/  @P0 VIADD R3, R3, 0x70 ;  /* 0x0000007003030836 */ /* 0x000fea0000000000 */
[----:B------:R-:W-:Y:S04]  /*ab60*/  @P0 PRMT R2, R2, 0x654, R3 ;  /* 0x0000065402020816 */ /* 0x000fe80000000003 */
[----:B------:R2:W-:Y:S03]  /*ab70*/  @P0 SYNCS.ARRIVE.TRANS64.RED.A1T0 RZ, [R2+URZ], RZ ;  /* 0x000000ff02ff09a7 */ /* 0x0005e600081004ff */
.L_x_162:
[----:B------:R-:W-:Y:S01]  /*ab80*/  ISETP.NE.AND P2, PT, R82, RZ, PT ;  /* 0x000000ff5200720c */ /* 0x000fe20003f45270 */
[----:B------:R-:W-:Y:S01]  /*ab90*/  UIADD3 UR49, UPT, UPT, UR49, 0x8, URZ ;  /* 0x0000000831317890 */ /* 0x000fe2000fffe0ff */
[----:B------:R-:W-:Y:S01]  /*aba0*/  ISETP.NE.AND P0, PT, R84, 0x2, PT ;  /* 0x000000025400780c */ /* 0x000fe20003f05270 */
[----:B------:R-:W-:Y:S01]  /*abb0*/  IMAD.IADD R20, R29, 0x1, R66 ;  /* 0x000000011d147824 */ /* 0x000fe200078e0242 */
[----:B------:R-:W-:Y:S01]  /*abc0*/  ISETP.NE.AND P1, PT, R0, 0x4, PT ;  /* 0x000000040000780c */ /* 0x000fe20003f25270 */
[----:B------:R-:W-:Y:S01]  /*abd0*/  IMAD.IADD R21, R31, 0x1, R68 ;  /* 0x000000011f157824 */ /* 0x000fe200078e0244 */
[----:B--2---:R-:W-:Y:S02]  /*abe0*/  SEL R2, RZ, 0x1, P0 ;  /* 0x00000001ff027807 */ /* 0x004fe40000000000 */
[----:B------:R-:W-:Y:S02]  /*abf0*/  SEL R3, RZ, 0x1, P1 ;  /* 0x00000001ff037807 */ /* 0x000fe40000800000 */
[----:B------:R-:W-:Y:S02]  /*ac00*/  LOP3.LUT R75, R75, R2, RZ, 0x3c, !PT ;  /* 0x000000024b4b7212 */ /* 0x000fe400078e3cff */
[----:B------:R-:W-:Y:S02]  /*ac10*/  LOP3.LUT R76, R76, R3, RZ, 0x3c, !PT ;  /* 0x000000034c4c7212 */ /* 0x000fe400078e3cff */
[----:B------:R-:W-:Y:S02]  /*ac20*/  @P2 R2UR UR36, R74 ;  /* 0x000000004a2422ca */ /* 0x000fe400000e0000 */
[----:B------:R-:W-:Y:S02]  /*ac30*/  SEL R84, R84, RZ, P0 ;  /* 0x000000ff54547207 */ /* 0x000fe40000000000 */
[----:B------:R-:W-:Y:S01]  /*ac40*/  SEL R30, R0, RZ, P1 ;  /* 0x000000ff001e7207 */ /* 0x000fe20000800000 */
[----:B------:R-:W-:Y:S10]  /*ac50*/  @P2 BRA `(.L_x_163) ;  /* 0xffffffa400a82947 */ /* 0x000ff4000383ffff */
[----:B------:R-:W-:-:S09]  /*ac60*/  UISETP.NE.AND UP0, UPT, UR50, URZ, UPT ;  /* 0x000000ff3200728c */ /* 0x000fd2000bf05270 */
[----:B------:R-:W-:Y:S05]  /*ac70*/  BRA.U !UP0, `(.L_x_164) ;  /* 0x0000000108487547 */ /* 0x000fea000b800000 */
[----:B------:R-:W2:Y:S02]  /*ac80*/  LDCU.64 UR4, c[0x0][0x890] ;  /* 0x00011200ff0477ac */ /* 0x000ea40008000a00 */
[----:B--2---:R-:W-:-:S04]  /*ac90*/  UISETP.NE.U32.AND UP0, UPT, UR4, URZ, UPT ;  /* 0x000000ff0400728c */ /* 0x004fc8000bf05070 */
[----:B------:R-:W-:-:S09]  /*aca0*/  UISETP.NE.AND.EX UP0, UPT, UR5, URZ, UPT, UP0 ;  /* 0x000000ff0500728c */ /* 0x000fd2000bf05300 */
[----:B------:R-:W-:Y:S05]  /*acb0*/  BRA.U UP0, `(.L_x_165) ;  /* 0x00000001000c7547 */ /* 0x000fea000b800000 */
[----:B------:R-:W-:-:S13]  /*acc0*/  FSETP.NEU.AND P0, PT, R35, RZ, PT ;  /* 0x000000ff2300720b */ /* 0x000fda0003f0d000 */
[----:B------:R-:W-:Y:S05]  /*acd0*/  @!P0 EXIT ;  /* 0x000000000000894d */ /* 0x000fea0003800000 */
[----:B------:R-:W-:Y:S05]  /*ace0*/  BRA `(.L_x_164) ;  /* 0x00000000002c7947 */ /* 0x000fea0003800000 */
.L_x_165:
[----:B------:R-:W-:Y:S01]  /*acf0*/  ISETP.NE.AND P0, PT, R83, RZ, PT ;  /* 0x000000ff5300720c */ /* 0x000fe20003f05270 */
[----:B------:R-:W-:-:S12]  /*ad00*/  BSSY.RECONVERGENT B0, `(.L_x_164) ;  /* 0x0000009000007945 */ /* 0x000fd80003800200 */
[----:B------:R-:W-:Y:S05]  /*ad10*/  @P0 BRA `(.L_x_166) ;  /* 0x0000000000140947 */ /* 0x000fea0003800000 */
[----:B------:R-:W2:Y:S02]  /*ad20*/  LDCU.64 UR4, c[0x0][0x888] ;  /* 0x00011100ff0477ac */ /* 0x000ea40008000a00 */
[----:B--2---:R-:W-:-:S04]  /*ad30*/  ISETP.NE.U32.AND P0, PT, RZ, UR4, PT ;  /* 0x00000004ff007c0c */ /* 0x004fc8000bf05070 */
[----:B------:R-:W-:-:S13]  /*ad40*/  ISETP.NE.AND.EX P0, PT, RZ, UR5, PT, P0 ;  /* 0x00000005ff007c0c */ /* 0x000fda000bf05300 */
[----:B------:R-:W-:Y:S05]  /*ad50*/  @!P0 EXIT ;  /* 0x000000000000894d */ /* 0x000fea0003800000 */
[----:B------:R-:W-:Y:S05]  /*ad60*/  BRA `(.L_x_167) ;  /* 0x0000000000087947 */ /* 0x000fea0003800000 */
.L_x_166:
[----:B------:R-:W-:-:S13]  /*ad70*/  FSETP.NEU.AND P0, PT, R35, RZ, PT ;  /* 0x000000ff2300720b */ /* 0x000fda0003f0d000 */
[----:B------:R-:W-:Y:S05]  /*ad80*/  @!P0 EXIT ;  /* 0x000000000000894d */ /* 0x000fea0003800000 */
.L_x_167:
[----:B------:R-:W-:Y:S05]  /*ad90*/  BSYNC.RECONVERGENT B0 ;  /* 0x0000000000007941 */ /* 0x000fea0003800200 */
.L_x_164:
[----:B------:R-:W-:Y:S01]  /*ada0*/  ULEA UR4, UR51, UR48, 0x3 ;  /* 0x0000003033047291 */ /* 0x000fe2000f8e18ff */
[----:B------:R-:W-:-:S04]  /*adb0*/  DEPBAR.LE SB0, 0x0 ;  /* 0x000080000000791a */ /* 0x000fc80000000000 */
[----:B------:R-:W-:-:S04]  /*adc0*/  UIADD3 UR4, UPT, UPT, UR4, 0x70, URZ ;  /* 0x0000007004047890 */ /* 0x000fc8000fffe0ff */
[----:B------:R-:W-:-:S09]  /*add0*/  UPRMT UR4, UR37, 0x654, UR4 ;  /* 0x0000065425047896 */ /* 0x000fd20008000004 */
[----:B------:R-:W-:Y:S01]  /*ade0*/  SYNCS.ARRIVE.TRANS64.RED.A1T0 RZ, [UR4], RZ ;  /* 0x000000ffffff79a7 */ /* 0x000fe20008100404 */
[----:B------:R-:W-:Y:S05]  /*adf0*/  EXIT ;  /* 0x000000000000794d */ /* 0x000fea0003800000 */
.L_x_19:
[----:B--2---:R2:W1:Y:S02]  /*ae00*/  SYNCS.PHASECHK.TRANS64.TRYWAIT P0, [R3+URZ+0x110], R2 ;  /* 0x00011002030075a7 */ /* 0x00446400080011ff */
[----:B-1----:R-:W-:Y:S05]  /*ae10*/  @!P0 NANOSLEEP.SYNCS 0x989680 ;  /* 0x009896800000895d */ /* 0x002fea0003900000 */
[----:B------:R-:W1:Y:S02]  /*ae20*/  @!P0 SYNCS.PHASECHK.TRANS64 P0, [R3+URZ+0x110], R2 ;  /* 0x00011002030085a7 */ /* 0x000e6400080010ff */
[----:B-1----:R-:W-:Y:S05]  /*ae30*/  @!P0 BRA `(.L_x_19) ;  /* 0xfffffffc00f08947 */ /* 0x002fea000383ffff */
[----:B------:R-:W-:Y:S05]  /*ae40*/  BRA `(.L_x_168) ;  /* 0xffffff6400f07947 */ /* 0x000fea000383ffff */
.L_x_22:
[----:B-1----:R-:W-:-:S07]  /*ae50*/  MOV R2, UR33 ;  /* 0x0000002100027c02 */ /* 0x002fce0008000f00 */
.L_x_169:
[----:B-1----:R1:W2:Y:S02]  /*ae60*/  SYNCS.PHASECHK.TRANS64.TRYWAIT P0, [R2+URZ+0x28], R5 ;  /* 0x00002805020075a7 */ /* 0x0022a400080011ff */
[----:B--2---:R-:W-:Y:S05]  /*ae70*/  @!P0 NANOSLEEP.SYNCS 0x989680 ;  /* 0x009896800000895d */ /* 0x004fea0003900000 */
[----:B------:R-:W2:Y:S02]  /*ae80*/  @!P0 SYNCS.PHASECHK.TRANS64 P0, [R2+URZ+0x28], R5 ;  /* 0x00002805020085a7 */ /* 0x000ea400080010ff */
[----:B--2---:R-:W-:Y:S05]  /*ae90*/  @!P0 BRA `(.L_x_169) ;  /* 0xfffffffc00f08947 */ /* 0x004fea000383ffff */
[----:B------:R-:W-:Y:S05]  /*aea0*/  BRA `(.L_x_21) ;  /* 0xffffff6800407947 */ /* 0x000fea000383ffff */
.L_x_28:
[----:B-1----:R-:W-:-:S07]  /*aeb0*/  MOV R2, UR17 ;  /* 0x0000001100027c02 */ /* 0x002fce0008000f00 */
.L_x_170:
[----:B-1----:R1:W2:Y:S02]  /*aec0*/  SYNCS.PHASECHK.TRANS64.TRYWAIT P0, [R2+URZ+0x28], R5 ;  /* 0x00002805020075a7 */ /* 0x0022a400080011ff */
[----:B--2---:R-:W-:Y:S05]  /*aed0*/  @!P0 NANOSLEEP.SYNCS 0x989680 ;  /* 0x009896800000895d */ /* 0x004fea0003900000 */
[----:B------:R-:W2:Y:S02]  /*aee0*/  @!P0 SYNCS.PHASECHK.TRANS64 P0, [R2+URZ+0x28], R5 ;  /* 0x00002805020085a7 */ /* 0x000ea400080010ff */
[----:B--2---:R-:W-:Y:S05]  /*aef0*/  @!P0 BRA `(.L_x_170) ;  /* 0xfffffffc00f08947 */ /* 0x004fea000383ffff */
[----:B------:R-:W-:Y:S05]  /*af00*/  BRA `(.L_x_27) ;  /* 0xffffff6800e47947 */ /* 0x000fea000383ffff */
.L_x_32:
[----:B-1----:R1:W2:Y:S02]  /*af10*/  SYNCS.PHASECHK.TRANS64.TRYWAIT P0, [R2+URZ+0xa0], R3 ;  /* 0x0000a003020075a7 */ /* 0x0022a400080011ff */
[----:B--2---:R-:W-:Y:S05]  /*af20*/  @!P0 NANOSLEEP.SYNCS 0x989680 ;  /* 0x009896800000895d */ /* 0x004fea0003900000 */
[----:B------:R-:W2:Y:S02]  /*af30*/  @!P0 SYNCS.PHASECHK.TRANS64 P0, [R2+URZ+0xa0], R3 ;  /* 0x0000a003020085a7 */ /* 0x000ea400080010ff */
[----:B--2---:R-:W-:Y:S05]  /*af40*/  @!P0 BRA `(.L_x_32) ;  /* 0xfffffffc00f08947 */ /* 0x004fea000383ffff */
[----:B------:R-:W-:Y:S05]  /*af50*/  BRA `(.L_x_171) ;  /* 0xffffff6c00707947 */ /* 0x000fea000383ffff */
.L_x_36:
[----:B----4-:R-:W-:-:S07]  /*af60*/  MOV R0, UR5 ;  /* 0x0000000500007c02 */ /* 0x010fce0008000f00 */
.L_x_172:
[----:B-1----:R1:W2:Y:S02]  /*af70*/  SYNCS.PHASECHK.TRANS64.TRYWAIT P0, [R0+URZ], R3 ;  /* 0x00000003000075a7 */ /* 0x0022a400080011ff */
[----:B--2---:R-:W-:Y:S05]  /*af80*/  @!P0 NANOSLEEP.SYNCS 0x989680 ;  /* 0x009896800000895d */ /* 0x004fea0003900000 */
[----:B------:R-:W2:Y:S02]  /*af90*/  @!P0 SYNCS.PHASECHK.TRANS64 P0, [R0+URZ], R3 ;  /* 0x00000003000085a7 */ /* 0x000ea400080010ff */
[----:B--2---:R-:W-:Y:S05]  /*afa0*/  @!P0 BRA `(.L_x_172) ;  /* 0xfffffffc00f08947 */ /* 0x004fea000383ffff */
[----:B------:R-:W-:Y:S05]  /*afb0*/  BRA `(.L_x_173) ;  /* 0xffffff7000e07947 */ /* 0x000fea000383ffff */
.L_x_37:
[----:B----4-:R-:W-:-:S07]  /*afc0*/  MOV R0, UR5 ;  /* 0x0000000500007c02 */ /* 0x010fce0008000f00 */
.L_x_174:
[----:B-1----:R1:W2:Y:S02]  /*afd0*/  SYNCS.PHASECHK.TRANS64.TRYWAIT P0, [R0+URZ], R3 ;  /* 0x00000003000075a7 */ /* 0x0022a400080011ff */
[----:B--2---:R-:W-:Y:S05]  /*afe0*/  @!P0 NANOSLEEP.SYNCS 0x989680 ;  /* 0x009896800000895d */ /* 0x004fea0003900000 */
[----:B------:R-:W2:Y:S02]  /*aff0*/  @!P0 SYNCS.PHASECHK.TRANS64 P0, [R0+URZ], R3 ;  /* 0x00000003000085a7 */ /* 0x000ea400080010ff */
[----:B--2---:R-:W-:Y:S05]  /*b000*/  @!P0 BRA `(.L_x_174) ;  /* 0xfffffffc00f08947 */ /* 0x004fea000383ffff */
[----:B------:R-:W-:Y:S05]  /*b010*/  BRA `(.L_x_175) ;  /* 0xffffff7000ec7947 */ /* 0x000fea000383ffff */
.L_x_38:
[----:B----4-:R-:W-:-:S07]  /*b020*/  MOV R0, UR5 ;  /* 0x0000000500007c02 */ /* 0x010fce0008000f00 */
.L_x_176:
[----:B-1----:R1:W2:Y:S02]  /*b030*/  SYNCS.PHASECHK.TRANS64.TRYWAIT P0, [R0+URZ], R3 ;  /* 0x00000003000075a7 */ /* 0x0022a400080011ff */
[----:B--2---:R-:W-:Y:S05]  /*b040*/  @!P0 NANOSLEEP.SYNCS 0x989680 ;  /* 0x009896800000895d */ /* 0x004fea0003900000 */
[----:B------:R-:W2:Y:S02]  /*b050*/  @!P0 SYNCS.PHASECHK.TRANS64 P0, [R0+URZ], R3 ;  /* 0x00000003000085a7 */ /* 0x000ea400080010ff */
[----:B--2---:R-:W-:Y:S05]  /*b060*/  @!P0 BRA `(.L_x_176) ;  /* 0xfffffffc00f08947 */ /* 0x004fea000383ffff */
[----:B------:R-:W-:Y:S05]  /*b070*/  BRA `(.L_x_177) ;  /* 0xffffff7000f87947 */ /* 0x000fea000383ffff */
.L_x_39:
[----:B----4-:R-:W-:-:S07]  /*b080*/  MOV R0, UR5 ;  /* 0x0000000500007c02 */ /* 0x010fce0008000f00 */
.L_x_178:
[----:B-1----:R1:W2:Y:S02]  /*b090*/  SYNCS.PHASECHK.TRANS64.TRYWAIT P0, [R0+URZ], R3 ;  /* 0x00000003000075a7 */ /* 0x0022a400080011ff */
[----:B--2---:R-:W-:Y:S05]  /*b0a0*/  @!P0 NANOSLEEP.SYNCS 0x989680 ;  /* 0x009896800000895d */ /* 0x004fea0003900000 */
[----:B------:R-:W2:Y:S02]  /*b0b0*/  @!P0 SYNCS.PHASECHK.TRANS64 P0, [R0+URZ], R3 ;  /* 0x00000003000085a7 */ /* 0x000ea400080010ff */
[----:B--2---:R-:W-:Y:S05]  /*b0c0*/  @!P0 BRA `(.L_x_178) ;  /* 0xfffffffc00f08947 */ /* 0x004fea000383ffff */
[----:B------:R-:W-:Y:S05]  /*b0d0*/  BRA `(.L_x_179) ;  /* 0xffffff7400047947 */ /* 0x000fea000383ffff */
.L_x_42:
[----:B-1----:R1:W2:Y:S02]  /*b0e0*/  SYNCS.PHASECHK.TRANS64.TRYWAIT P0, [R0+URZ+0x100], R5 ;  /* 0x00010005000075a7 */ /* 0x0022a400080011ff */
[----:B--2---:R-:W-:Y:S05]  /*b0f0*/  @!P0 NANOSLEEP.SYNCS 0x989680 ;  /* 0x009896800000895d */ /* 0x004fea0003900000 */
[----:B------:R-:W2:Y:S02]  /*b100*/  @!P0 SYNCS.PHASECHK.TRANS64 P0, [R0+URZ+0x100], R5 ;  /* 0x00010005000085a7 */ /* 0x000ea400080010ff */
[----:B--2---:R-:W-:Y:S05]  /*b110*/  @!P0 BRA `(.L_x_42) ;  /* 0xfffffffc00f08947 */ /* 0x004fea000383ffff */
[----:B------:R-:W-:Y:S05]  /*b120*/  BRA `(.L_x_180) ;  /* 0xffffff7400607947 */ /* 0x000fea000383ffff */
.L_x_43:
[----:B------:R-:W-:-:S07]  /*b130*/  MOV R0, UR5 ;  /* 0x0000000500007c02 */ /* 0x000fce0008000f00 */
.L_x_181:
[----:B-1----:R1:W2:Y:S02]  /*b140*/  SYNCS.PHASECHK.TRANS64.TRYWAIT P0, [R0+URZ+0xb0], R5 ;  /* 0x0000b005000075a7 */ /* 0x0022a400080011ff */
[----:B--2---:R-:W-:Y:S05]  /*b150*/  @!P0 NANOSLEEP.SYNCS 0x989680 ;  /* 0x009896800000895d */ /* 0x004fea0003900000 */
[----:B------:R-:W2:Y:S02]  /*b160*/  @!P0 SYNCS.PHASECHK.TRANS64 P0, [R0+URZ+0xb0], R5 ;  /* 0x0000b005000085a7 */ /* 0x000ea400080010ff */
[----:B--2---:R-:W-:Y:S05]  /*b170*/  @!P0 BRA `(.L_x_181) ;  /* 0xfffffffc00f08947 */ /* 0x004fea000383ffff */
[----:B------:R-:W-:Y:S05]  /*b180*/  BRA `(.L_x_182) ;  /* 0xffffff7400707947 */ /* 0x000fea000383ffff */
.L_x_44:
[----:B-1----:R1:W2:Y:S02]  /*b190*/  SYNCS.PHASECHK.TRANS64.TRYWAIT P1, [R0+URZ+0xa0], R5 ;  /* 0x0000a005000075a7 */ /* 0x0022a400080211ff */
[----:B--2---:R-:W-:Y:S05]  /*b1a0*/  @!P1 NANOSLEEP.SYNCS 0x989680 ;  /* 0x009896800000995d */ /* 0x004fea0003900000 */
[----:B------:R-:W2:Y:S02]  /*b1b0*/  @!P1 SYNCS.PHASECHK.TRANS64 P1, [R0+URZ+0xa0], R5 ;  /* 0x0000a005000095a7 */ /* 0x000ea400080210ff */
[----:B--2---:R-:W-:Y:S05]  /*b1c0*/  @!P1 BRA `(.L_x_44) ;  /* 0xfffffffc00f09947 */ /* 0x004fea000383ffff */
[----:B------:R-:W-:Y:S05]  /*b1d0*/  BRA `(.L_x_183) ;  /* 0xffffff7400a07947 */ /* 0x000fea000383ffff */
.L_x_47:
[----:B------:R-:W-:-:S07]  /*b1e0*/  MOV R0, UR5 ;  /* 0x0000000500007c02 */ /* 0x000fce0008000f00 */
.L_x_184:
[----:B-1----:R1:W2:Y:S02]  /*b1f0*/  SYNCS.PHASECHK.TRANS64.TRYWAIT P0, [R0+URZ+0xb0], R3 ;  /* 0x0000b003000075a7 */ /* 0x0022a400080011ff */
[----:B--2---:R-:W-:Y:S05]  /*b200*/  @!P0 NANOSLEEP.SYNCS 0x989680 ;  /* 0x009896800000895d */ /* 0x004fea0003900000 */
[----:B------:R-:W2:Y:S02]  /*b210*/  @!P0 SYNCS.PHASECHK.TRANS64 P0, [R0+URZ+0xb0], R3 ;  /* 0x0000b003000085a7 */ /* 0x000ea400080010ff */
[----:B--2---:R-:W-:Y:S05]  /*b220*/  @!P0 BRA `(.L_x_184) ;  /* 0xfffffffc00f08947 */ /* 0x004fea000383ffff */
[----:B------:R-:W-:Y:S05]  /*b230*/  BRA `(.L_x_46) ;  /* 0xffffff7400f47947 */ /* 0x000fea000383ffff */
.L_x_54:
[----:B-1----:R1:W2:Y:S02]  /*b240*/  SYNCS.PHASECHK.TRANS64.TRYWAIT P1, [R0+URZ+0xa0], R5 ;  /* 0x0000a005000075a7 */ /* 0x0022a400080211ff */
[----:B--2---:R-:W-:Y:S05]  /*b250*/  @!P1 NANOSLEEP.SYNCS 0x989680 ;  /* 0x009896800000995d */ /* 0x004fea0003900000 */
[----:B------:R-:W2:Y:S02]  /*b260*/  @!P1 SYNCS.PHASECHK.TRANS64 P1, [R0+URZ+0xa0], R5 ;  /* 0x0000a005000095a7 */ /* 0x000ea400080210ff */
[----:B--2---:R-:W-:Y:S05]  /*b270*/  @!P1 BRA `(.L_x_54) ;  /* 0xfffffffc00f09947 */ /* 0x004fea000383ffff */
[----:B------:R-:W-:Y:S05]  /*b280*/  BRA `(.L_x_185) ;  /* 0xffffff7c00647947 */ /* 0x000fea000383ffff */
.L_x_55:
[----:B------:R-:W-:-:S07]  /*b290*/  MOV R3, UR7 ;  /* 0x0000000700037c02 */ /* 0x000fce0008000f00 */
.L_x_186:
[----:B-1----:R1:W2:Y:S02]  /*b2a0*/  SYNCS.PHASECHK.TRANS64.TRYWAIT P0, [R3+URZ+0xe0], R0 ;  /* 0x0000e000030075a7 */ /* 0x0022a400080011ff */
[----:B--2---:R-:W-:Y:S05]  /*b2b0*/  @!P0 NANOSLEEP.SYNCS 0x989680 ;  /* 0x009896800000895d */ /* 0x004fea0003900000 */
[----:B------:R-:W2:Y:S02]  /*b2c0*/  @!P0 SYNCS.PHASECHK.TRANS64 P0, [R3+URZ+0xe0], R0 ;  /* 0x0000e000030085a7 */ /* 0x000ea400080010ff */
[----:B--2---:R-:W-:Y:S05]  /*b2d0*/  @!P0 BRA `(.L_x_186) ;  /* 0xfffffffc00f08947 */ /* 0x004fea000383ffff */
[----:B------:R-:W-:Y:S05]  /*b2e0*/  BRA `(.L_x_187) ;  /* 0xffffff7c009c7947 */ /* 0x000fea000383ffff */
.L_x_58:
[----:B------:R-:W-:Y:S07]  /*b2f0*/  MOV R0, UR6 ;  /* 0x0000000600007c02 */ /* 0x000fee0008000f00 */
.L_x_188:
[----:B-1----:R1:W2:Y:S02]  /*b300*/  SYNCS.PHASECHK.TRANS64.TRYWAIT P0, [R0+URZ], R3 ;  /* 0x00000003000075a7 */ /* 0x0022a400080011ff */
[----:B--2---:R-:W-:Y:S05]  /*b310*/  @!P0 NANOSLEEP.SYNCS 0x989680 ;  /* 0x009896800000895d */ /* 0x004fea0003900000 */
[----:B------:R-:W2:Y:S02]  /*b320*/  @!P0 SYNCS.PHASECHK.TRANS64 P0, [R0+URZ], R3 ;  /* 0x00000003000085a7 */ /* 0x000ea400080010ff */
[----:B--2---:R-:W-:Y:S05]  /*b330*/  @!P0 BRA `(.L_x_188) ;  /* 0xfffffffc00f08947 */ /* 0x004fea000383ffff */
[----:B------:R-:W-:Y:S05]  /*b340*/  BRA `(.L_x_57) ;  /* 0xffffff7c00b87947 */ /* 0x000fea000383ffff */
.L_x_61:
[----:B------:R-:W-:-:S07]  /*b350*/  MOV R0, UR6 ;  /* 0x0000000600007c02 */ /* 0x000fce0008000f00 */
.L_x_189:
[----:B--2---:R2:W4:Y:S02]  /*b360*/  SYNCS.PHASECHK.TRANS64.TRYWAIT P0, [R0+URZ], R3 ;  /* 0x00000003000075a7 */ /* 0x00452400080011ff */
[----:B----4-:R-:W-:Y:S05]  /*b370*/  @!P0 NANOSLEEP.SYNCS 0x989680 ;  /* 0x009896800000895d */ /* 0x010fea0003900000 */
[----:B------:R-:W4:Y:S02]  /*b380*/  @!P0 SYNCS.PHASECHK.TRANS64 P0, [R0+URZ], R3 ;  /* 0x00000003000085a7 */ /* 0x000f2400080010ff */
[----:B----4-:R-:W-:Y:S05]  /*b390*/  @!P0 BRA `(.L_x_189) ;  /* 0xfffffffc00f08947 */ /* 0x010fea000383ffff */
[----:B------:R-:W-:Y:S05]  /*b3a0*/  BRA `(.L_x_190) ;  /* 0xffffff8000947947 */ /* 0x000fea000383ffff */
.L_x_62:
[----:B------:R-:W-:-:S07]  /*b3b0*/  MOV R0, UR6 ;  /* 0x0000000600007c02 */ /* 0x000fce0008000f00 */
.L_x_191:
[----:B-1----:R1:W2:Y:S02]  /*b3c0*/  SYNCS.PHASECHK.TRANS64.TRYWAIT P0, [R0+URZ], R3 ;  /* 0x00000003000075a7 */ /* 0x0022a400080011ff */
[----:B--2---:R-:W-:Y:S05]  /*b3d0*/  @!P0 NANOSLEEP.SYNCS 0x989680 ;  /* 0x009896800000895d */ /* 0x004fea0003900000 */
[----:B------:R-:W2:Y:S02]  /*b3e0*/  @!P0 SYNCS.PHASECHK.TRANS64 P0, [R0+URZ], R3 ;  /* 0x00000003000085a7 */ /* 0x000ea400080010ff */
[----:B--2---:R-:W-:Y:S05]  /*b3f0*/  @!P0 BRA `(.L_x_191) ;  /* 0xfffffffc00f08947 */ /* 0x004fea000383ffff */
[----:B------:R-:W-:Y:S05]  /*b400*/  BRA `(.L_x_192) ;  /* 0xffffff8000a07947 */ /* 0x000fea000383ffff */
.L_x_63:
[----:B------:R-:W-:-:S07]  /*b410*/  MOV R0, UR6 ;  /* 0x0000000600007c02 */ /* 0x000fce0008000f00 */
.L_x_193:
[----:B-1----:R1:W2:Y:S02]  /*b420*/  SYNCS.PHASECHK.TRANS64.TRYWAIT P0, [R0+URZ], R3 ;  /* 0x00000003000075a7 */ /* 0x0022a400080011ff */
[----:B--2---:R-:W-:Y:S05]  /*b430*/  @!P0 NANOSLEEP.SYNCS 0x989680 ;  /* 0x009896800000895d */ /* 0x004fea0003900000 */
[----:B------:R-:W2:Y:S02]  /*b440*/  @!P0 SYNCS.PHASECHK.TRANS64 P0, [R0+URZ], R3 ;  /* 0x00000003000085a7 */ /* 0x000ea400080010ff */
[----:B--2---:R-:W-:Y:S05]  /*b450*/  @!P0 BRA `(.L_x_193) ;  /* 0xfffffffc00f08947 */ /* 0x004fea000383ffff */
[----:B------:R-:W-:Y:S05]  /*b460*/  BRA `(.L_x_194) ;  /* 0xffffff8000ac7947 */ /* 0x000fea000383ffff */
.L_x_64:
[----:B------:R-:W-:-:S07]  /*b470*/  MOV R0, UR7 ;  /* 0x0000000700007c02 */ /* 0x000fce0008000f00 */
.L_x_195:
[----:B-1----:R1:W2:Y:S02]  /*b480*/  SYNCS.PHASECHK.TRANS64.TRYWAIT P0, [R0+URZ], R3 ;  /* 0x00000003000075a7 */ /* 0x0022a400080011ff */
[----:B--2---:R-:W-:Y:S05]  /*b490*/  @!P0 NANOSLEEP.SYNCS 0x989680 ;  /* 0x009896800000895d */ /* 0x004fea0003900000 */
[----:B------:R-:W2:Y:S02]  /*b4a0*/  @!P0 SYNCS.PHASECHK.TRANS64 P0, [R0+URZ], R3 ;  /* 0x00000003000085a7 */ /* 0x000ea400080010ff */
[----:B--2---:R-:W-:Y:S05]  /*b4b0*/  @!P0 BRA `(.L_x_195) ;  /* 0xfffffffc00f08947 */ /* 0x004fea000383ffff */
[----:B------:R-:W-:Y:S05]  /*b4c0*/  BRA `(.L_x_196) ;  /* 0xffffff8000b87947 */ /* 0x000fea000383ffff */
.L_x_69:
[----:B--2---:R2:W3:Y:S02]  /*b4d0*/  SYNCS.PHASECHK.TRANS64.TRYWAIT P0, [R0+URZ+0xa0], R3 ;  /* 0x0000a003000075a7 */ /* 0x0044e400080011ff */
[----:B---3--:R-:W-:Y:S05]  /*b4e0*/  @!P0 NANOSLEEP.SYNCS 0x989680 ;  /* 0x009896800000895d */ /* 0x008fea0003900000 */
[----:B------:R-:W3:Y:S02]  /*b4f0*/  @!P0 SYNCS.PHASECHK.TRANS64 P0, [R0+URZ+0xa0], R3 ;  /* 0x0000a003000085a7 */ /* 0x000ee400080010ff */
[----:B---3--:R-:W-:Y:S05]  /*b500*/  @!P0 BRA `(.L_x_69) ;  /* 0xfffffffc00f08947 */ /* 0x008fea000383ffff */
[----:B------:R-:W-:Y:S05]  /*b510*/  BRA `(.L_x_197) ;  /* 0xffffff8400bc7947 */ /* 0x000fea000383ffff */
.L_x_72:
[----:B------:R-:W-:Y:S07]  /*b520*/  MOV R0, UR7 ;  /* 0x0000000700007c02 */ /* 0x000fee0008000f00 */
.L_x_198:
[----:B--2---:R2:W3:Y:S02]  /*b530*/  SYNCS.PHASECHK.TRANS64.TRYWAIT P0, [R0+URZ+0x98], R3 ;  /* 0x00009803000075a7 */ /* 0x0044e400080011ff */
[----:B---3--:R-:W-:Y:S05]  /*b540*/  @!P0 NANOSLEEP.SYNCS 0x989680 ;  /* 0x009896800000895d */ /* 0x008fea0003900000 */
[----:B------:R-:W3:Y:S02]  /*b550*/  @!P0 SYNCS.PHASECHK.TRANS64 P0, [R0+URZ+0x98], R3 ;  /* 0x00009803000085a7 */ /* 0x000ee400080010ff */
[----:B---3--:R-:W-:Y:S05]  /*b560*/  @!P0 BRA `(.L_x_198) ;  /* 0xfffffffc00f08947 */ /* 0x008fea000383ffff */
[----:B------:R-:W-:Y:S05]  /*b570*/  BRA `(.L_x_71) ;  /* 0xffffff88009c7947 */ /* 0x000fea000383ffff */
.L_x_75:
[----:B------:R-:W-:Y:S07]  /*b580*/  MOV R3, UR7 ;  /* 0x0000000700037c02 */ /* 0x000fee0008000f00 */
.L_x_199:
[----:B-1----:R1:W2:Y:S02]  /*b590*/  SYNCS.PHASECHK.TRANS64.TRYWAIT P0, [R3+URZ+0x70], R12 ;  /* 0x0000700c030075a7 */ /* 0x0022a400080011ff */
[----:B--2---:R-:W-:Y:S05]  /*b5a0*/  @!P0 NANOSLEEP.SYNCS 0x989680 ;  /* 0x009896800000895d */ /* 0x004fea0003900000 */
[----:B------:R-:W2:Y:S02]  /*b5b0*/  @!P0 SYNCS.PHASECHK.TRANS64 P0, [R3+URZ+0x70], R12 ;  /* 0x0000700c030085a7 */ /* 0x000ea400080010ff */
[----:B--2---:R-:W-:Y:S05]  /*b5c0*/  @!P0 BRA `(.L_x_199) ;  /* 0xfffffffc00f08947 */ /* 0x004fea000383ffff */
[----:B------:R-:W-:Y:S05]  /*b5d0*/  BRA `(.L_x_200) ;  /* 0xffffff8c00187947 */ /* 0x000fea000383ffff */
.L_x_76:
[----:B-1----:R-:W-:Y:S07]  /*b5e0*/  MOV R3, UR7 ;  /* 0x0000000700037c02 */ /* 0x002fee0008000f00 */
.L_x_201:
[----:B-1----:R1:W2:Y:S02]  /*b5f0*/  SYNCS.PHASECHK.TRANS64.TRYWAIT P0, [R3+URZ+0x78], R12 ;  /* 0x0000780c030075a7 */ /* 0x0022a400080011ff */
[----:B--2---:R-:W-:Y:S05]  /*b600*/  @!P0 NANOSLEEP.SYNCS 0x989680 ;  /* 0x009896800000895d */ /* 0x004fea0003900000 */
[----:B------:R-:W2:Y:S02]  /*b610*/  @!P0 SYNCS.PHASECHK.TRANS64 P0, [R3+URZ+0x78], R12 ;  /* 0x0000780c030085a7 */ /* 0x000ea400080010ff */
[----:B--2---:R-:W-:Y:S05]  /*b620*/  @!P0 BRA `(.L_x_201) ;  /* 0xfffffffc00f08947 */ /* 0x004fea000383ffff */
[----:B------:R-:W-:Y:S05]  /*b630*/  BRA `(.L_x_202) ;  /* 0xffffff8c00587947 */ /* 0x000fea000383ffff */
.L_x_77:
[----:B-1----:R-:W-:Y:S07]  /*b640*/  MOV R3, UR7 ;  /* 0x0000000700037c02 */ /* 0x002fee0008000f00 */
.L_x_203:
[----:B-1----:R1:W2:Y:S02]  /*b650*/  SYNCS.PHASECHK.TRANS64.TRYWAIT P0, [R3+URZ+0x80], R12 ;  /* 0x0000800c030075a7 */ /* 0x0022a400080011ff */
[----:B--2---:R-:W-:Y:S05]  /*b660*/  @!P0 NANOSLEEP.SYNCS 0x989680 ;  /* 0x009896800000895d */ /* 0x004fea0003900000 */
[----:B------:R-:W2:Y:S02]  /*b670*/  @!P0 SYNCS.PHASECHK.TRANS64 P0, [R3+URZ+0x80], R12 ;  /* 0x0000800c030085a7 */ /* 0x000ea400080010ff */
[----:B--2---:R-:W-:Y:S05]  /*b680*/  @!P0 BRA `(.L_x_203) ;  /* 0xfffffffc00f08947 */ /* 0x004fea000383ffff */
[----:B------:R-:W-:Y:S05]  /*b690*/  BRA `(.L_x_204) ;  /* 0xffffff8c009c7947 */ /* 0x000fea000383ffff */
.L_x_78:
[----:B-1----:R-:W-:Y:S07]  /*b6a0*/  MOV R3, UR7 ;  /* 0x0000000700037c02 */ /* 0x002fee0008000f00 */
.L_x_205:
[----:B-1----:R1:W2:Y:S02]  /*b6b0*/  SYNCS.PHASECHK.TRANS64.TRYWAIT P0, [R3+URZ+0x88], R12 ;  /* 0x0000880c030075a7 */ /* 0x0022a400080011ff */
[----:B--2---:R-:W-:Y:S05]  /*b6c0*/  @!P0 NANOSLEEP.SYNCS 0x989680 ;  /* 0x009896800000895d */ /* 0x004fea0003900000 */
[----:B------:R-:W2:Y:S02]  /*b6d0*/  @!P0 SYNCS.PHASECHK.TRANS64 P0, [R3+URZ+0x88], R12 ;  /* 0x0000880c030085a7 */ /* 0x000ea400080010ff */
[----:B--2---:R-:W-:Y:S05]  /*b6e0*/  @!P0 BRA `(.L_x_205) ;  /* 0xfffffffc00f08947 */ /* 0x004fea000383ffff */
[----:B------:R-:W-:Y:S05]  /*b6f0*/  BRA `(.L_x_206) ;  /* 0xffffff8c00e47947 */ /* 0x000fea000383ffff */
.L_x_79:
[----:B-1----:R-:W-:Y:S07]  /*b700*/  MOV R3, UR7 ;  /* 0x0000000700037c02 */ /* 0x002fee0008000f00 */
.L_x_207:
[----:B-1----:R1:W2:Y:S02]  /*b710*/  SYNCS.PHASECHK.TRANS64.TRYWAIT P0, [R3+URZ+0x70], R20 ;  /* 0x00007014030075a7 */ /* 0x0022a400080011ff */
[----:B--2---:R-:W-:Y:S05]  /*b720*/  @!P0 NANOSLEEP.SYNCS 0x989680 ;  /* 0x009896800000895d */ /* 0x004fea0003900000 */
[----:B------:R-:W2:Y:S02]  /*b730*/  @!P0 SYNCS.PHASECHK.TRANS64 P0, [R3+URZ+0x70], R20 ;  /* 0x00007014030085a7 */ /* 0x000ea400080010ff */
[----:B--2---:R-:W-:Y:S05]  /*b740*/  @!P0 BRA `(.L_x_207) ;  /* 0xfffffffc00f08947 */ /* 0x004fea000383ffff */
[----:B------:R-:W-:Y:S05]  /*b750*/  BRA `(.L_x_208) ;  /* 0xffffff9000307947 */ /* 0x000fea000383ffff */
.L_x_80:
[----:B-1----:R-:W-:Y:S07]  /*b760*/  MOV R3, UR7 ;  /* 0x0000000700037c02 */ /* 0x002fee0008000f00 */
.L_x_209:
[----:B-1----:R1:W2:Y:S02]  /*b770*/  SYNCS.PHASECHK.TRANS64.TRYWAIT P0, [R3+URZ+0x78], R20 ;  /* 0x00007814030075a7 */ /* 0x0022a400080011ff */
[----:B--2---:R-:W-:Y:S05]  /*b780*/  @!P0 NANOSLEEP.SYNCS 0x989680 ;  /* 0x009896800000895d */ /* 0x004fea0003900000 */
[----:B------:R-:W2:Y:S02]  /*b790*/  @!P0 SYNCS.PHASECHK.TRANS64 P0, [R3+URZ+0x78], R20 ;  /* 0x00007814030085a7 */ /* 0x000ea400080010ff */
[----:B--2---:R-:W-:Y:S05]  /*b7a0*/  @!P0 BRA `(.L_x_209) ;  /* 0xfffffffc00f08947 */ /* 0x004fea000383ffff */
[----:B------:R-:W-:Y:S05]  /*b7b0*/  BRA `(.L_x_210) ;  /* 0xffffff9000787947 */ /* 0x000fea000383ffff */
.L_x_81:
[----:B-1----:R-:W-:Y:S07]  /*b7c0*/  MOV R3, UR7 ;  /* 0x0000000700037c02 */ /* 0x002fee0008000f00 */
.L_x_211:
[----:B-1----:R1:W2:Y:S02]  /*b7d0*/  SYNCS.PHASECHK.TRANS64.TRYWAIT P0, [R3+URZ+0x80], R20 ;  /* 0x00008014030075a7 */ /* 0x0022a400080011ff */
[----:B--2---:R-:W-:Y:S05]  /*b7e0*/  @!P0 NANOSLEEP.SYNCS 0x989680 ;  /* 0x009896800000895d */ /* 0x004fea0003900000 */
[----:B------:R-:W2:Y:S02]  /*b7f0*/  @!P0 SYNCS.PHASECHK.TRANS64 P0, [R3+URZ+0x80], R20 ;  /* 0x00008014030085a7 */ /* 0x000ea400080010ff */
[----:B--2---:R-:W-:Y:S05]  /*b800*/  @!P0 BRA `(.L_x_211) ;  /* 0xfffffffc00f08947 */ /* 0x004fea000383ffff */
[----:B------:R-:W-:Y:S05]  /*b810*/  BRA `(.L_x_212) ;  /* 0xffffff9000c07947 */ /* 0x000fea000383ffff */
.L_x_82:
[----:B------:R-:W-:Y:S07]  /*b820*/  MOV R3, UR7 ;  /* 0x0000000700037c02 */ /* 0x000fee0008000f00 */
.L_x_213:
[----:B-1----:R1:W2:Y:S02]  /*b830*/  SYNCS.PHASECHK.TRANS64.TRYWAIT P0, [R3+URZ+0x88], R20 ;  /* 0x00008814030075a7 */ /* 0x0022a400080011ff */
[----:B--2---:R-:W-:Y:S05]  /*b840*/  @!P0 NANOSLEEP.SYNCS 0x989680 ;  /* 0x009896800000895d */ /* 0x004fea0003900000 */
[----:B------:R-:W2:Y:S02]  /*b850*/  @!P0 SYNCS.PHASECHK.TRANS64 P0, [R3+URZ+0x88], R20 ;  /* 0x00008814030085a7 */ /* 0x000ea400080010ff */
[----:B--2---:R-:W-:Y:S05]  /*b860*/  @!P0 BRA `(.L_x_213) ;  /* 0xfffffffc00f08947 */ /* 0x004fea000383ffff */
[----:B------:R-:W-:Y:S05]  /*b870*/  BRA `(.L_x_214) ;  /* 0xffffff9400487947 */ /* 0x000fea000383ffff */
.L_x_84:
[----:B------:R-:W-:-:S07]  /*b880*/  MOV R3, UR7 ;  /* 0x0000000700037c02 */ /* 0x000fce0008000f00 */
.L_x_215:
[----:B-1----:R1:W3:Y:S02]  /*b890*/  SYNCS.PHASECHK.TRANS64.TRYWAIT P0, [R3+URZ+0x70], R12 ;  /* 0x0000700c030075a7 */ /* 0x0022e400080011ff */
[----:B---3--:R-:W-:Y:S05]  /*b8a0*/  @!P0 NANOSLEEP.SYNCS 0x989680 ;  /* 0x009896800000895d */ /* 0x008fea0003900000 */
[----:B------:R-:W3:Y:S02]  /*b8b0*/  @!P0 SYNCS.PHASECHK.TRANS64 P0, [R3+URZ+0x70], R12 ;  /* 0x0000700c030085a7 */ /* 0x000ee400080010ff */
[----:B---3--:R-:W-:Y:S05]  /*b8c0*/  @!P0 BRA `(.L_x_215) ;  /* 0xfffffffc00f08947 */ /* 0x008fea000383ffff */
[----:B------:R-:W-:Y:S05]  /*b8d0*/  BRA `(.L_x_216) ;  /* 0xffffff9400b07947 */ /* 0x000fea000383ffff */
.L_x_85:
[----:B-1----:R-:W-:-:S07]  /*b8e0*/  MOV R3, UR7 ;  /* 0x0000000700037c02 */ /* 0x002fce0008000f00 */
.L_x_217:
[----:B-1----:R1:W3:Y:S02]  /*b8f0*/  SYNCS.PHASECHK.TRANS64.TRYWAIT P0, [R3+URZ+0x78], R12 ;  /* 0x0000780c030075a7 */ /* 0x0022e400080011ff */
[----:B---3--:R-:W-:Y:S05]  /*b900*/  @!P0 NANOSLEEP.SYNCS 0x989680 ;  /* 0x009896800000895d */ /* 0x008fea0003900000 */
[----:B------:R-:W3:Y:S02]  /*b910*/  @!P0 SYNCS.PHASECHK.TRANS64 P0, [R3+URZ+0x78], R12 ;  /* 0x0000780c030085a7 */ /* 0x000ee400080010ff */
[----:B---3--:R-:W-:Y:S05]  /*b920*/  @!P0 BRA `(.L_x_217) ;  /* 0xfffffffc00f08947 */ /* 0x008fea000383ffff */
[----:B------:R-:W-:Y:S05]  /*b930*/  BRA `(.L_x_218) ;  /* 0xffffff9400a07947 */ /* 0x000fea000383ffff */
.L_x_86:
[----:B-1----:R-:W-:-:S07]  /*b940*/  MOV R3, UR7 ;  /* 0x0000000700037c02 */ /* 0x002fce0008000f00 */
.L_x_219:
[----:B-1----:R1:W3:Y:S02]  /*b950*/  SYNCS.PHASECHK.TRANS64.TRYWAIT P0, [R3+URZ+0x80], R12 ;  /* 0x0000800c030075a7 */ /* 0x0022e400080011ff */
[----:B---3--:R-:W-:Y:S05]  /*b960*/  @!P0 NANOSLEEP.SYNCS 0x989680 ;  /* 0x009896800000895d */ /* 0x008fea0003900000 */
[----:B------:R-:W3:Y:S02]  /*b970*/  @!P0 SYNCS.PHASECHK.TRANS64 P0, [R3+URZ+0x80], R12 ;  /* 0x0000800c030085a7 */ /* 0x000ee400080010ff */
[----:B---3--:R-:W-:Y:S05]  /*b980*/  @!P0 BRA `(.L_x_219) ;  /* 0xfffffffc00f08947 */ /* 0x008fea000383ffff */
[----:B------:R-:W-:Y:S05]  /*b990*/  BRA `(.L_x_220) ;  /* 0xffffff9400947947 */ /* 0x000fea000383ffff */
.L_x_88:
[----:B--2---:R2:W4:Y:S02]  /*b9a0*/  SYNCS.PHASECHK.TRANS64.TRYWAIT P0, [R0+URZ+0xa0], R3 ;  /* 0x0000a003000075a7 */ /* 0x00452400080011ff */
[----:B----4-:R-:W-:Y:S05]  /*b9b0*/  @!P0 NANOSLEEP.SYNCS 0x989680 ;  /* 0x009896800000895d */ /* 0x010fea0003900000 */
[----:B------:R-:W4:Y:S02]  /*b9c0*/  @!P0 SYNCS.PHASECHK.TRANS64 P0, [R0+URZ+0xa0], R3 ;  /* 0x0000a003000085a7 */ /* 0x000f2400080010ff */
[----:B----4-:R-:W-:Y:S05]  /*b9d0*/  @!P0 BRA `(.L_x_88) ;  /* 0xfffffffc00f08947 */ /* 0x010fea000383ffff */
[----:B------:R-:W-:Y:S05]  /*b9e0*/  BRA `(.L_x_221) ;  /* 0xffffff9800587947 */ /* 0x000fea000383ffff */
.L_x_99:
[----:B-1----:R-:W-:Y:S04]  /*b9f0*/  MOV R2, UR48 ;  /* 0x0000003000027c02 */ /* 0x002fe80008000f00 */
[----:B------:R1:W3:Y:S03]  /*ba00*/  SYNCS.PHASECHK.TRANS64.TRYWAIT P1, [R2+URZ+0x50], R3 ;  /* 0x00005003020075a7 */ /* 0x0002e600080211ff */
[----:B---3--:R-:W-:Y:S05]  /*ba10*/  @!P1 NANOSLEEP.SYNCS 0x989680 ;  /* 0x009896800000995d */ /* 0x008fea0003900000 */
[----:B------:R-:W3:Y:S02]  /*ba20*/  @!P1 SYNCS.PHASECHK.TRANS64 P1, [R2+URZ+0x50], R3 ;  /* 0x00005003020095a7 */ /* 0x000ee400080210ff */
[----:B---3--:R-:W-:Y:S05]  /*ba30*/  @!P1 BRA `(.L_x_99) ;  /* 0xfffffffc00ec9947 */ /* 0x008fea000383ffff */
[----:B------:R-:W-:Y:S05]  /*ba40*/  BRA `(.L_x_98) ;  /* 0xffffffa400607947 */ /* 0x000fea000383ffff */
.L_x_101:
[----:B-1----:R1:W4:Y:S02]  /*ba50*/  SYNCS.PHASECHK.TRANS64.TRYWAIT P0, [R87+URZ+0xc0], R0 ;  /* 0x0000c000570075a7 */ /* 0x00232400080011ff */
[----:B----4-:R-:W-:Y:S05]  /*ba60*/  @!P0 NANOSLEEP.SYNCS 0x989680 ;  /* 0x009896800000895d */ /* 0x010fea0003900000 */
[----:B------:R-:W4:Y:S02]  /*ba70*/  @!P0 SYNCS.PHASECHK.TRANS64 P0, [R87+URZ+0xc0], R0 ;  /* 0x0000c000570085a7 */ /* 0x000f2400080010ff */
[----:B----4-:R-:W-:Y:S05]  /*ba80*/  @!P0 BRA `(.L_x_101) ;  /* 0xfffffffc00f08947 */ /* 0x010fea000383ffff */
[----:B------:R-:W-:Y:S05]  /*ba90*/  BRA `(.L_x_100) ;  /* 0xffffffa400887947 */ /* 0x000fea000383ffff */
.L_x_110:
[----:B-1----:R1:W2:Y:S02]  /*baa0*/  SYNCS.PHASECHK.TRANS64.TRYWAIT P0, [R3+URZ+0x50], R0 ;  /* 0x00005000030075a7 */ /* 0x0022a400080011ff */
[----:B--2---:R-:W-:Y:S05]  /*bab0*/  @!P0 NANOSLEEP.SYNCS 0x989680 ;  /* 0x009896800000895d */ /* 0x004fea0003900000 */
[----:B------:R-:W2:Y:S02]  /*bac0*/  @!P0 SYNCS.PHASECHK.TRANS64 P0, [R3+URZ+0x50], R0 ;  /* 0x00005000030085a7 */ /* 0x000ea400080010ff */
[----:B--2---:R-:W-:Y:S05]  /*bad0*/  @!P0 BRA `(.L_x_110) ;  /* 0xfffffffc00f08947 */ /* 0x004fea000383ffff */
[----:B------:R-:W-:Y:S05]  /*bae0*/  BRA `(.L_x_109) ;  /* 0xffffffac00a47947 */ /* 0x000fea000383ffff */
.L_x_118:
[----:B-1----:R1:W2:Y:S02]  /*baf0*/  SYNCS.PHASECHK.TRANS64.TRYWAIT P0, [R91+URZ+0x50], R6 ;  /* 0x000050065b0075a7 */ /* 0x0022a400080011ff */
[----:B--2---:R-:W-:Y:S05]  /*bb00*/  @!P0 NANOSLEEP.SYNCS 0x989680 ;  /* 0x009896800000895d */ /* 0x004fea0003900000 */
[----:B------:R-:W2:Y:S02]  /*bb10*/  @!P0 SYNCS.PHASECHK.TRANS64 P0, [R91+URZ+0x50], R6 ;  /* 0x000050065b0085a7 */ /* 0x000ea400080010ff */
[----:B--2---:R-:W-:Y:S05]  /*bb20*/  @!P0 BRA `(.L_x_118) ;  /* 0xfffffffc00f08947 */ /* 0x004fea000383ffff */
[----:B------:R-:W-:Y:S05]  /*bb30*/  BRA `(.L_x_117) ;  /* 0xffffffb400e47947 */ /* 0x000fea000383ffff */
.L_x_126:
[----:B-1----:R1:W2:Y:S02]  /*bb40*/  SYNCS.PHASECHK.TRANS64.TRYWAIT P0, [R91+URZ+0x50], R6 ;  /* 0x000050065b0075a7 */ /* 0x0022a400080011ff */
[----:B--2---:R-:W-:Y:S05]  /*bb50*/  @!P0 NANOSLEEP.SYNCS 0x989680 ;  /* 0x009896800000895d */ /* 0x004fea0003900000 */
[----:B------:R-:W2:Y:S02]  /*bb60*/  @!P0 SYNCS.PHASECHK.TRANS64 P0, [R91+URZ+0x50], R6 ;  /* 0x000050065b0085a7 */ /* 0x000ea400080010ff */
[----:B--2---:R-:W-:Y:S05]  /*bb70*/  @!P0 BRA `(.L_x_126) ;  /* 0xfffffffc00f08947 */ /* 0x004fea000383ffff */
[----:B------:R-:W-:Y:S05]  /*bb80*/  BRA `(.L_x_125) ;  /* 0xffffffc000287947 */ /* 0x000fea000383ffff */
.L_x_134:
[----:B-1----:R1:W2:Y:S02]  /*bb90*/  SYNCS.PHASECHK.TRANS64.TRYWAIT P0, [R92+URZ+0x50], R5 ;  /* 0x000050055c0075a7 */ /* 0x0022a400080011ff */
[----:B--2---:R-:W-:Y:S05]  /*bba0*/  @!P0 NANOSLEEP.SYNCS 0x989680 ;  /* 0x009896800000895d */ /* 0x004fea0003900000 */
[----:B------:R-:W2:Y:S02]  /*bbb0*/  @!P0 SYNCS.PHASECHK.TRANS64 P0, [R92+URZ+0x50], R5 ;  /* 0x000050055c0085a7 */ /* 0x000ea400080010ff */
[----:B--2---:R-:W-:Y:S05]  /*bbc0*/  @!P0 BRA `(.L_x_134) ;  /* 0xfffffffc00f08947 */ /* 0x004fea000383ffff */
[----:B------:R-:W-:Y:S05]  /*bbd0*/  BRA `(.L_x_133) ;  /* 0xffffffc800787947 */ /* 0x000fea000383ffff */
.L_x_142:
[----:B-1----:R1:W2:Y:S02]  /*bbe0*/  SYNCS.PHASECHK.TRANS64.TRYWAIT P0, [R92+URZ+0x50], R5 ;  /* 0x000050055c0075a7 */ /* 0x0022a400080011ff */
[----:B--2---:R-:W-:Y:S05]  /*bbf0*/  @!P0 NANOSLEEP.SYNCS 0x989680 ;  /* 0x009896800000895d */ /* 0x004fea0003900000 */
[----:B------:R-:W2:Y:S02]  /*bc00*/  @!P0 SYNCS.PHASECHK.TRANS64 P0, [R92+URZ+0x50], R5 ;  /* 0x000050055c0085a7 */ /* 0x000ea400080010ff */
[----:B--2---:R-:W-:Y:S05]  /*bc10*/  @!P0 BRA `(.L_x_142) ;  /* 0xfffffffc00f08947 */ /* 0x004fea000383ffff */
[----:B------:R-:W-:Y:S05]  /*bc20*/  BRA `(.L_x_141) ;  /* 0xffffffd000d87947 */ /* 0x000fea000383ffff */
.L_x_150:
[----:B-1----:R1:W2:Y:S02]  /*bc30*/  SYNCS.PHASECHK.TRANS64.TRYWAIT P0, [R92+URZ+0x50], R5 ;  /* 0x000050055c0075a7 */ /* 0x0022a400080011ff */
[----:B--2---:R-:W-:Y:S05]  /*bc40*/  @!P0 NANOSLEEP.SYNCS 0x989680 ;  /* 0x009896800000895d */ /* 0x004fea0003900000 */
[----:B------:R-:W2:Y:S02]  /*bc50*/  @!P0 SYNCS.PHASECHK.TRANS64 P0, [R92+URZ+0x50], R5 ;  /* 0x000050055c0085a7 */ /* 0x000ea400080010ff */
[----:B--2---:R-:W-:Y:S05]  /*bc60*/  @!P0 BRA `(.L_x_150) ;  /* 0xfffffffc00f08947 */ /* 0x004fea000383ffff */
[----:B------:R-:W-:Y:S05]  /*bc70*/  BRA `(.L_x_149) ;  /* 0xffffffdc002c7947 */ /* 0x000fea000383ffff */
.L_x_158:
[----:B-1----:R1:W2:Y:S02]  /*bc80*/  SYNCS.PHASECHK.TRANS64.TRYWAIT P0, [R92+URZ+0x50], R5 ;  /* 0x000050055c0075a7 */ /* 0x0022a400080011ff */
[----:B--2---:R-:W-:Y:S05]  /*bc90*/  @!P0 NANOSLEEP.SYNCS 0x989680 ;  /* 0x009896800000895d */ /* 0x004fea0003900000 */
[----:B------:R-:W2:Y:S02]  /*bca0*/  @!P0 SYNCS.PHASECHK.TRANS64 P0, [R92+URZ+0x50], R5 ;  /* 0x000050055c0085a7 */ /* 0x000ea400080010ff */
[----:B--2---:R-:W-:Y:S05]  /*bcb0*/  @!P0 BRA `(.L_x_158) ;  /* 0xfffffffc00f08947 */ /* 0x004fea000383ffff */
[----:B------:R-:W-:Y:S05]  /*bcc0*/  BRA `(.L_x_157) ;  /* 0xffffffe400807947 */ /* 0x000fea000383ffff */
        .weak           $__internal_0_$__cuda_sm10x_tcgen05_guardrail_trap_col_being_dealloced_not_returned_by_alloc
        .type           $__internal_0_$__cuda_sm10x_tcgen05_guardrail_trap_col_being_dealloced_not_returned_by_alloc,@function
        .size           $__internal_0_$__cuda_sm10x_tcgen05_guardrail_trap_col_being_dealloced_not_returned_by_alloc,($__internal_1_$__cuda_sm10x_tcgen05_guardrail_trap_phase_invalid_during_alloc - $__internal_0_$__cuda_sm10x_tcgen05_guardrail_trap_col_being_dealloced_not_returned_by_alloc)
$__internal_0_$__cuda_sm10x_tcgen05_guardrail_trap_col_being_dealloced_not_returned_by_alloc:
[----:B------:R-:W-:Y:S05]  /*bcd0*/  BPT.TRAP 0x1 ;  /* 0x000000040000795c */ /* 0x000fea0000300000 */
[----:B------:R-:W-:-:S04]  /*bce0*/  HFMA2 R3, -RZ, RZ, 0, 0 ;  /* 0x00000000ff037431 */ /* 0x000fc800000001ff */
[----:B------:R-:W-:Y:S05]  /*bcf0*/  RET.REL.NODEC R2 `(_ZN7cutlass13device_kernelINS_4gemm6kernel13GemmUniversalIN4cute5tupleIJiiiiEEENS1_10collective13CollectiveMmaINS1_35MainloopSm100TmaUmmaWarpSpecializedILi5ELi2ELi4ENS5_IJNS4_1CILi1EEESB_SB_EEEEENS5_IJNSA_ILi128EEESE_NSA_ILi32EEEEEENS_10tfloat32_tENS5_IJlSB_lEEESH_SI_NS4_8TiledMMAINS4_8MMA_AtomIJNS4_17SM100_MMA_TF32_SSISH_SH_fLi128ELi128ELNS4_4UMMA5MajorE0ELSN_0ELNSM_7ScaleInE0ELSO_0EEEEEENS4_6LayoutISC_NS5_IJNSA_ILi0EEESS_SS_EEEEENS5_IJNS4_10UnderscoreESV_SV_EEEEENS4_13SM90_TMA_LOADENS4_14ComposedLayoutINS4_7SwizzleILi3ELi4ELi3EEENS4_18smem_ptr_flag_bitsILi32EEENSR_INS5_IJNSA_ILi8EEESF_EEENS5_IJSF_SB_EEEEEEEvNS4_8identityESY_S18_vS19_EENS_8epilogue10collective18CollectiveEpilogueINS1B_23Sm100TmaWarpSpecializedILi4ELi2ELi16ELb1ELb0EEEJSG_NS5_IJNSR_ISE_SB_EENSR_INSA_ILi16EEESB_EEEEESH_SI_SH_SI_NS1B_6fusion15FusionCallbacksIS1F_NS1K_17LinearCombinationISH_fSH_fLNS_15FloatRoundStyleE2EEESG_S1J_JEEENS4_5SM1004TMEM4LOAD26SM100_TMEM_LOAD_32dp32b16xESY_NSZ_INS10_ILi2ELi4ELi3EEES13_NSR_INS5_IJS14_S1H_EEENS5_IJS1H_SB_EEEEEEENS4_39AutoVectorizingCopyWithAssumedAlignmentILi128EEENS4_14SM90_TMA_STOREES1Y_S20_S20_EEEvvEEEEvNT_6ParamsE) ;  /* 0xffffff4002c07950 */ /* 0x000fea0003c3ffff */
        .weak           $__internal_1_$__cuda_sm10x_tcgen05_guardrail_trap_phase_invalid_during_alloc
        .type           $__internal_1_$__cuda_sm10x_tcgen05_guardrail_trap_phase_invalid_during_alloc,@function
        .size           $__internal_1_$__cuda_sm10x_tcgen05_guardrail_trap_phase_invalid_during_alloc,($__internal_2_$__cuda_sm10x_tcgen05_guardrail_trap_unallocated_columns_being_dealloced - $__internal_1_$__cuda_sm10x_tcgen05_guardrail_trap_phase_invalid_during_alloc)
$__internal_1_$__cuda_sm10x_tcgen05_guardrail_trap_phase_invalid_during_alloc:
[----:B------:R-:W-:Y:S05]  /*bd00*/  BPT.TRAP 0x1 ;  /* 0x000000040000795c */ /* 0x000fea0000300000 */
[----:B------:R-:W-:-:S04]  /*bd10*/  MOV R3, 0x0 ;  /* 0x0000000000037802 */ /* 0x000fc80000000f00 */
[----:B------:R-:W-:Y:S05]  /*bd20*/  RET.REL.NODEC R2 `(_ZN7cutlass13device_kernelINS_4gemm6kernel13GemmUniversalIN4cute5tupleIJiiiiEEENS1_10collective13CollectiveMmaINS1_35MainloopSm100TmaUmmaWarpSpecializedILi5ELi2ELi4ENS5_IJNS4_1CILi1EEESB_SB_EEEEENS5_IJNSA_ILi128EEESE_NSA_ILi32EEEEEENS_10tfloat32_tENS5_IJlSB_lEEESH_SI_NS4_8TiledMMAINS4_8MMA_AtomIJNS4_17SM100_MMA_TF32_SSISH_SH_fLi128ELi128ELNS4_4UMMA5MajorE0ELSN_0ELNSM_7ScaleInE0ELSO_0EEEEEENS4_6LayoutISC_NS5_IJNSA_ILi0EEESS_SS_EEEEENS5_IJNS4_10UnderscoreESV_SV_EEEEENS4_13SM90_TMA_LOADENS4_14ComposedLayoutINS4_7SwizzleILi3ELi4ELi3EEENS4_18smem_ptr_flag_bitsILi32EEENSR_INS5_IJNSA_ILi8EEESF_EEENS5_IJSF_SB_EEEEEEEvNS4_8identityESY_S18_vS19_EENS_8epilogue10collective18CollectiveEpilogueINS1B_23Sm100TmaWarpSpecializedILi4ELi2ELi16ELb1ELb0EEEJSG_NS5_IJNSR_ISE_SB_EENSR_INSA_ILi16EEESB_EEEEESH_SI_SH_SI_NS1B_6fusion15FusionCallbacksIS1F_NS1K_17LinearCombinationISH_fSH_fLNS_15FloatRoundStyleE2EEESG_S1J_JEEENS4_5SM1004TMEM4LOAD26SM100_TMEM_LOAD_32dp32b16xESY_NSZ_INS10_ILi2ELi4ELi3EEES13_NSR_INS5_IJS14_S1H_EEENS5_IJS1H_SB_EEEEEEENS4_39AutoVectorizingCopyWithAssumedAlignmentILi128EEENS4_14SM90_TMA_STOREES1Y_S20_S20_EEEvvEEEEvNT_6ParamsE) ;  /* 0xffffff4002b47950 */ /* 0x000fea0003c3ffff */
        .weak           $__internal_2_$__cuda_sm10x_tcgen05_guardrail_trap_unallocated_columns_being_dealloced
        .type           $__internal_2_$__cuda_sm10x_tcgen05_guardrail_trap_unallocated_columns_being_dealloced,@function
        .size           $__internal_2_$__cuda_sm10x_tcgen05_guardrail_trap_unallocated_columns_being_dealloced,(.L_x_223 - $__internal_2_$__cuda_sm10x_tcgen05_guardrail_trap_unallocated_columns_being_dealloced)
$__internal_2_$__cuda_sm10x_tcgen05_guardrail_trap_unallocated_columns_being_dealloced:
[----:B------:R-:W-:Y:S05]  /*bd30*/  BPT.TRAP 0x1 ;  /* 0x000000040000795c */ /* 0x000fea0000300000 */
[----:B------:R-:W-:-:S04]  /*bd40*/  HFMA2 R3, -RZ, RZ, 0, 0 ;  /* 0x00000000ff037431 */ /* 0x000fc800000001ff */
[----:B------:R-:W-:Y:S05]  /*bd50*/  RET.REL.NODEC R2 `(_ZN7cutlass13device_kernelINS_4gemm6kernel13GemmUniversalIN4cute5tupleIJiiiiEEENS1_10collective13CollectiveMmaINS1_35MainloopSm100TmaUmmaWarpSpecializedILi5ELi2ELi4ENS5_IJNS4_1CILi1EEESB_SB_EEEEENS5_IJNSA_ILi128EEESE_NSA_ILi32EEEEEENS_10tfloat32_tENS5_IJlSB_lEEESH_SI_NS4_8TiledMMAINS4_8MMA_AtomIJNS4_17SM100_MMA_TF32_SSISH_SH_fLi128ELi128ELNS4_4UMMA5MajorE0ELSN_0ELNSM_7ScaleInE0ELSO_0EEEEEENS4_6LayoutISC_NS5_IJNSA_ILi0EEESS_SS_EEEEENS5_IJNS4_10UnderscoreESV_SV_EEEEENS4_13SM90_TMA_LOADENS4_14ComposedLayoutINS4_7SwizzleILi3ELi4ELi3EEENS4_18smem_ptr_flag_bitsILi32EEENSR_INS5_IJNSA_ILi8EEESF_EEENS5_IJSF_SB_EEEEEEEvNS4_8identityESY_S18_vS19_EENS_8epilogue10collective18CollectiveEpilogueINS1B_23Sm100TmaWarpSpecializedILi4ELi2ELi16ELb1ELb0EEEJSG_NS5_IJNSR_ISE_SB_EENSR_INSA_ILi16EEESB_EEEEESH_SI_SH_SI_NS1B_6fusion15FusionCallbacksIS1F_NS1K_17LinearCombinationISH_fSH_fLNS_15FloatRoundStyleE2EEESG_S1J_JEEENS4_5SM1004TMEM4LOAD26SM100_TMEM_LOAD_32dp32b16xESY_NSZ_INS10_ILi2ELi4ELi3EEES13_NSR_INS5_IJS14_S1H_EEENS5_IJS1H_SB_EEEEEEENS4_39AutoVectorizingCopyWithAssumedAlignmentILi128EEENS4_14SM90_TMA_STOREES1Y_S20_S20_EEEvvEEEEvNT_6ParamsE) ;  /* 0xffffff4002a87950 */ /* 0x000fea0003c3ffff */
.L_x_222:
[----:B------:R-:W-:-:S00]  /*bd60*/  BRA `(.L_x_222) ;  /* 0xfffffffc00fc7947 */ /* 0x000fc0000383ffff */
[----:B------:R-:W-:-:S00]  /*bd70*/  NOP ;  /* 0x0000000000007918 */ /* 0x000fc00000000000 */
        /* <DEDUP_REMOVED lines=8> */
.L_x_223:


//--------------------- .nv.global.init           --------------------------
	.section	.nv.global.init,"aw",@progbits
.nv.global.init:
	.type		$str$27,@object
	.size		$str$27,($str$28 - $str$27)
$str$27:
        /*0000*/ 	.byte	0x28, 0x61, 0x64, 0x64, 0x72, 0x65, 0x73, 0x73, 0x20, 0x26, 0x20, 0x6d, 0x61, 0x73, 0x6b, 0x29
        /*0010*/ 	.byte	0x20, 0x3d, 0x3d, 0x20, 0x30, 0x00
	.type		$str$28,@object
	.size		$str$28,($str$26 - $str$28)
$str$28:
        /*0016*/ 	.byte	0x2f, 0x74, 0x6d, 0x70, 0x2f, 0x63, 0x75, 0x74, 0x6c, 0x61, 0x73, 0x73, 0x5f, 0x73, 0x77, 0x65
        /*0026*/ 	.byte	0x65, 0x70, 0x5f, 0x73, 0x72, 0x63, 0x2f, 0x69, 0x6e, 0x63, 0x6c, 0x75, 0x64, 0x65, 0x2f, 0x63
        /*0036*/ 	.byte	0x75, 0x74, 0x65, 0x2f, 0x70, 0x6f, 0x69, 0x6e, 0x74, 0x65, 0x72, 0x5f, 0x66, 0x6c, 0x61, 0x67
        /*0046*/ 	.byte	0x67, 0x65, 0x64, 0x2e, 0x68, 0x70, 0x70, 0x00
	.type		$str$26,@object
	.size		$str$26,($str$25 - $str$26)
$str$26:
        /*004e*/ 	.byte	0x2f, 0x74, 0x6d, 0x70, 0x2f, 0x63, 0x75, 0x74, 0x6c, 0x61, 0x73, 0x73, 0x5f, 0x73, 0x77, 0x65
        /*005e*/ 	.byte	0x65, 0x70, 0x5f, 0x73, 0x72, 0x63, 0x2f, 0x69, 0x6e, 0x63, 0x6c, 0x75, 0x64, 0x65, 0x2f, 0x63
        /*006e*/ 	.byte	0x75, 0x74, 0x65, 0x2f, 0x61, 0x74, 0x6f, 0x6d, 0x2f, 0x63, 0x6f, 0x70, 0x79, 0x5f, 0x74, 0x72
        /*007e*/ 	.byte	0x61, 0x69, 0x74, 0x73, 0x5f, 0x73, 0x6d, 0x31, 0x30, 0x30, 0x2e, 0x68, 0x70, 0x70, 0x00
	.type		$str$25,@object
	.size		$str$25,(__unnamed_1 - $str$25)
$str$25:
        /*008d*/ 	.byte	0x28, 0x28, 0x75, 0x69, 0x6e, 0x74, 0x33, 0x32, 0x5f, 0x74, 0x28, 0x74, 0x68, 0x72, 0x65, 0x61
        /*009d*/ 	.byte	0x64, 0x49, 0x64, 0x78, 0x2e, 0x78, 0x29, 0x20, 0x2f, 0x20, 0x33, 0x32, 0x29, 0x20, 0x25, 0x20
        /*00ad*/ 	.byte	0x34, 0x29, 0x20, 0x3d, 0x3d, 0x20, 0x28, 0x28, 0x28, 0x74, 0x6d, 0x65, 0x6d, 0x5f, 0x61, 0x64
        /*00bd*/ 	.byte	0x64, 0x72, 0x20, 0x3e, 0x3e, 0x20, 0x31, 0x36, 0x29, 0x20, 0x2f, 0x20, 0x33, 0x32, 0x29, 0x20
        /*00cd*/ 	.byte	0x25, 0x20, 0x34, 0x29, 0x00
	.type		__unnamed_1,@object
	.size		__unnamed_1,(__unnamed_2 - __unnamed_1)
__unnamed_1:
        /*00d2*/ 	.byte	0x61, 0x75, 0x74, 0x6f, 0x20, 0x63, 0x75, 0x74, 0x65, 0x3a, 0x3a, 0x61, 0x73, 0x5f, 0x70, 0x6f
        /* <DEDUP_REMOVED lines=24> */
        /*0262*/ 	.byte	0x32, 0x30, 0x34, 0x38, 0x3e, 0x3e, 0x3e, 0x3e, 0x5d, 0x00
	.type		__unnamed_2,@object
	.size		__unnamed_2,(.L_2 - __unnamed_2)
__unnamed_2:
        /* <DEDUP_REMOVED lines=42> */
        /*050c*/ 	.byte	0x3e, 0x5d, 0x00
.L_2:


//--------------------- .nv.shared._ZN7cutlass13device_kernelINS_4gemm6kernel13GemmUniversalIN4cute5tupleIJiiiiEEENS1_10collective13CollectiveMmaINS1_35MainloopSm100TmaUmmaWarpSpecializedILi5ELi2ELi4ENS5_IJNS4_1CILi1EEESB_SB_EEEEENS5_IJNSA_ILi128EEESE_NSA_ILi32EEEEEENS_10tfloat32_tENS5_IJlSB_lEEESH_SI_NS4_8TiledMMAINS4_8MMA_AtomIJNS4_17SM100_MMA_TF32_SSISH_SH_fLi128ELi128ELNS4_4UMMA5MajorE0ELSN_0ELNSM_7ScaleInE0ELSO_0EEEEEENS4_6LayoutISC_NS5_IJNSA_ILi0EEESS_SS_EEEEENS5_IJNS4_10UnderscoreESV_SV_EEEEENS4_13SM90_TMA_LOADENS4_14ComposedLayoutINS4_7SwizzleILi3ELi4ELi3EEENS4_18smem_ptr_flag_bitsILi32EEENSR_INS5_IJNSA_ILi8EEESF_EEENS5_IJSF_SB_EEEEEEEvNS4_8identityESY_S18_vS19_EENS_8epilogue10collective18CollectiveEpilogueINS1B_23Sm100TmaWarpSpecializedILi4ELi2ELi16ELb1ELb0EEEJSG_NS5_IJNSR_ISE_SB_EENSR_INSA_ILi16EEESB_EEEEESH_SI_SH_SI_NS1B_6fusion15FusionCallbacksIS1F_NS1K_17LinearCombinationISH_fSH_fLNS_15FloatRoundStyleE2EEESG_S1J_JEEENS4_5SM1004TMEM4LOAD26SM100_TMEM_LOAD_32dp32b16xESY_NSZ_INS10_ILi2ELi4ELi3EEES13_NSR_INS5_IJS14_S1H_EEENS5_IJS1H_SB_EEEEEEENS4_39AutoVectorizingCopyWithAssumedAlignmentILi128EEENS4_14SM90_TMA_STOREES1Y_S20_S20_EEEvvEEEEvNT_6ParamsE --------------------------
	.section	.nv.shared._ZN7cutlass13device_kernelINS_4gemm6kernel13GemmUniversalIN4cute5tupleIJiiiiEEENS1_10collective13CollectiveMmaINS1_35MainloopSm100TmaUmmaWarpSpecializedILi5ELi2ELi4ENS5_IJNS4_1CILi1EEESB_SB_EEEEENS5_IJNSA_ILi128EEESE_NSA_ILi32EEEEEENS_10tfloat32_tENS5_IJlSB_lEEESH_SI_NS4_8TiledMMAINS4_8MMA_AtomIJNS4_17SM100_MMA_TF32_SSISH_SH_fLi128ELi128ELNS4_4UMMA5MajorE0ELSN_0ELNSM_7ScaleInE0ELSO_0EEEEEENS4_6LayoutISC_NS5_IJNSA_ILi0EEESS_SS_EEEEENS5_IJNS4_10UnderscoreESV_SV_EEEEENS4_13SM90_TMA_LOADENS4_14ComposedLayoutINS4_7SwizzleILi3ELi4ELi3EEENS4_18smem_ptr_flag_bitsILi32EEENSR_INS5_IJNSA_ILi8EEESF_EEENS5_IJSF_SB_EEEEEEEvNS4_8identityESY_S18_vS19_EENS_8epilogue10collective18CollectiveEpilogueINS1B_23Sm100TmaWarpSpecializedILi4ELi2ELi16ELb1ELb0EEEJSG_NS5_IJNSR_ISE_SB_EENSR_INSA_ILi16EEESB_EEEEESH_SI_SH_SI_NS1B_6fusion15FusionCallbacksIS1F_NS1K_17LinearCombinationISH_fSH_fLNS_15FloatRoundStyleE2EEESG_S1J_JEEENS4_5SM1004TMEM4LOAD26SM100_TMEM_LOAD_32dp32b16xESY_NSZ_INS10_ILi2ELi4ELi3EEES13_NSR_INS5_IJS14_S1H_EEENS5_IJS1H_SB_EEEEEEENS4_39AutoVectorizingCopyWithAssumedAlignmentILi128EEENS4_14SM90_TMA_STOREES1Y_S20_S20_EEEvvEEEEvNT_6ParamsE,"aw",@nobits
	.sectionflags	@""
	.align	16
	.zero		1024


//--------------------- .nv.shared.reserved.0     --------------------------
	.section	.nv.shared.reserved.0,"aw",@nobits
	.weak		__nv_reservedSMEM_offset_0_alias
	.size		__nv_reservedSMEM_offset_0_alias, 0, 64
	.other		__nv_reservedSMEM_offset_0_alias,@"STO_CUDA_RESERVED_SHARED STV_DEFAULT"
__nv_reservedSMEM_offset_0_alias:
	.zero		0
.nv.shared.reserved.0:
	.zero		64
	.weak		__nv_reservedSMEM_tcgen05_partition
	.type		__nv_reservedSMEM_tcgen05_partition,@object
	.size		__nv_reservedSMEM_tcgen05_partition,(.L_0 - __nv_reservedSMEM_tcgen05_partition)
__nv_reservedSMEM_tcgen05_partition:
	.zero		32
.L_0:


//--------------------- .nv.global                --------------------------
	.section	.nv.global,"aw",@nobits
.nv.global:
	.type		_ZN40_INTERNAL_9a208860_4_k_cu_03eb9f9e_228864cute1_E,@object
	.size		_ZN40_INTERNAL_9a208860_4_k_cu_03eb9f9e_228864cute1_E,(_ZN40_INTERNAL_9a208860_4_k_cu_03eb9f9e_228864cuda3std3__45__cpo6cbeginE - _ZN40_INTERNAL_9a208860_4_k_cu_03eb9f9e_228864cute1_E)
_ZN40_INTERNAL_9a208860_4_k_cu_03eb9f9e_228864cute1_E:
	.zero		1
	.type		_ZN40_INTERNAL_9a208860_4_k_cu_03eb9f9e_228864cuda3std3__45__cpo6cbeginE,@object
	.size		_ZN40_INTERNAL_9a208860_4_k_cu_03eb9f9e_228864cuda3std3__45__cpo6cbeginE,(_ZN40_INTERNAL_9a208860_4_k_cu_03eb9f9e_228864cuda3std3__48in_placeE - _ZN40_INTERNAL_9a208860_4_k_cu_03eb9f9e_228864cuda3std3__45__cpo6cbeginE)
_ZN40_INTERNAL_9a208860_4_k_cu_03eb9f9e_228864cuda3std3__45__cpo6cbeginE:
	.zero		1
	.type		_ZN40_INTERNAL_9a208860_4_k_cu_03eb9f9e_228864cuda3std3__48in_placeE,@object
	.size		_ZN40_INTERNAL_9a208860_4_k_cu_03eb9f9e_228864cuda3std3__48in_placeE,(_ZN40_INTERNAL_9a208860_4_k_cu_03eb9f9e_228864cuda3std6ranges3__45__cpo9iter_moveE - _ZN40_INTERNAL_9a208860_4_k_cu_03eb9f9e_228864cuda3std3__48in_placeE)
_ZN40_INTERNAL_9a208860_4_k_cu_03eb9f9e_228864cuda3std3__48in_placeE:
	.zero		1
	.type		_ZN40_INTERNAL_9a208860_4_k_cu_03eb9f9e_228864cuda3std6ranges3__45__cpo9iter_moveE,@object
	.size		_ZN40_INTERNAL_9a208860_4_k_cu_03eb9f9e_228864cuda3std6ranges3__45__cpo9iter_moveE,(_ZN40_INTERNAL_9a208860_4_k_cu_03eb9f9e_228864cuda3std3__45__cpo5beginE - _ZN40_INTERNAL_9a208860_4_k_cu_03eb9f9e_228864cuda3std6ranges3__45__cpo9iter_moveE)
_ZN40_INTERNAL_9a208860_4_k_cu_03eb9f9e_228864cuda3std6ranges3__45__cpo9iter_moveE:
	.zero		1
	.type		_ZN40_INTERNAL_9a208860_4_k_cu_03eb9f9e_228864cuda3std3__45__cpo5beginE,@object
	.size		_ZN40_INTERNAL_9a208860_4_k_cu_03eb9f9e_228864cuda3std3__45__cpo5beginE,(_ZN40_INTERNAL_9a208860_4_k_cu_03eb9f9e_228864cuda3std3__442_GLOBAL__N__9a208860_4_k_cu_03eb9f9e_228866ignoreE - _ZN40_INTERNAL_9a208860_4_k_cu_03eb9f9e_228864cuda3std3__45__cpo5beginE)
_ZN40_INTERNAL_9a208860_4_k_cu_03eb9f9e_228864cuda3std3__45__cpo5beginE:
	.zero		1
	.type		_ZN40_INTERNAL_9a208860_4_k_cu_03eb9f9e_228864cuda3std3__442_GLOBAL__N__9a208860_4_k_cu_03eb9f9e_228866ignoreE,@object
	.size		_ZN40_INTERNAL_9a208860_4_k_cu_03eb9f9e_228864cuda3std3__442_GLOBAL__N__9a208860_4_k_cu_03eb9f9e_228866ignoreE,(_ZN40_INTERNAL_9a208860_4_k_cu_03eb9f9e_228864cute7productE - _ZN40_INTERNAL_9a208860_4_k_cu_03eb9f9e_228864cuda3std3__442_GLOBAL__N__9a208860_4_k_cu_03eb9f9e_228866ignoreE)
_ZN40_INTERNAL_9a208860_4_k_cu_03eb9f9e_228864cuda3std3__442_GLOBAL__N__9a208860_4_k_cu_03eb9f9e_228866ignoreE:
	.zero		1
	.type		_ZN40_INTERNAL_9a208860_4_k_cu_03eb9f9e_228864cute7productE,@object
	.size		_ZN40_INTERNAL_9a208860_4_k_cu_03eb9f9e_228864cute7productE,(_ZN40_INTERNAL_9a208860_4_k_cu_03eb9f9e_228864cuda3std3__45__cpo3endE - _ZN40_INTERNAL_9a208860_4_k_cu_03eb9f9e_228864cute7productE)
_ZN40_INTERNAL_9a208860_4_k_cu_03eb9f9e_228864cute7productE:
	.zero		1
	.type		_ZN40_INTERNAL_9a208860_4_k_cu_03eb9f9e_228864cuda3std3__45__cpo3endE,@object
	.size		_ZN40_INTERNAL_9a208860_4_k_cu_03eb9f9e_228864cuda3std3__45__cpo3endE,(_ZN40_INTERNAL_9a208860_4_k_cu_03eb9f9e_228864cuda3std3__419piecewise_constructE - _ZN40_INTERNAL_9a208860_4_k_cu_03eb9f9e_228864cuda3std3__45__cpo3endE)
_ZN40_INTERNAL_9a208860_4_k_cu_03eb9f9e_228864cuda3std3__45__cpo3endE:
	.zero		1
	.type		_ZN40_INTERNAL_9a208860_4_k_cu_03eb9f9e_228864cuda3std3__419piecewise_constructE,@object
	.size		_ZN40_INTERNAL_9a208860_4_k_cu_03eb9f9e_228864cuda3std3__419piecewise_constructE,(_ZN40_INTERNAL_9a208860_4_k_cu_03eb9f9e_228864cuda3std3__45__cpo4cendE - _ZN40_INTERNAL_9a208860_4_k_cu_03eb9f9e_228864cuda3std3__419piecewise_constructE)
_ZN40_INTERNAL_9a208860_4_k_cu_03eb9f9e_228864cuda3std3__419piecewise_constructE:
	.zero		1
	.type		_ZN40_INTERNAL_9a208860_4_k_cu_03eb9f9e_228864cuda3std3__45__cpo4cendE,@object
	.size		_ZN40_INTERNAL_9a208860_4_k_cu_03eb9f9e_228864cuda3std3__45__cpo4cendE,(_ZN40_INTERNAL_9a208860_4_k_cu_03eb9f9e_228864cuda3std6ranges3__45__cpo4swapE - _ZN40_INTERNAL_9a208860_4_k_cu_03eb9f9e_228864cuda3std3__45__cpo4cendE)
_ZN40_INTERNAL_9a208860_4_k_cu_03eb9f9e_228864cuda3std3__45__cpo4cendE:
	.zero		1
	.type		_ZN40_INTERNAL_9a208860_4_k_cu_03eb9f9e_228864cuda3std6ranges3__45__cpo4swapE,@object
	.size		_ZN40_INTERNAL_9a208860_4_k_cu_03eb9f9e_228864cuda3std6ranges3__45__cpo4swapE,(.L_10 - _ZN40_INTERNAL_9a208860_4_k_cu_03eb9f9e_228864cuda3std6ranges3__45__cpo4swapE)
_ZN40_INTERNAL_9a208860_4_k_cu_03eb9f9e_228864cuda3std6ranges3__45__cpo4swapE:
	.zero		1
.L_10:


//--------------------- .nv.constant0._ZN7cutlass13device_kernelINS_4gemm6kernel13GemmUniversalIN4cute5tupleIJiiiiEEENS1_10collective13CollectiveMmaINS1_35MainloopSm100TmaUmmaWarpSpecializedILi5ELi2ELi4ENS5_IJNS4_1CILi1EEESB_SB_EEEEENS5_IJNSA_ILi128EEESE_NSA_ILi32EEEEEENS_10tfloat32_tENS5_IJlSB_lEEESH_SI_NS4_8TiledMMAINS4_8MMA_AtomIJNS4_17SM100_MMA_TF32_SSISH_SH_fLi128ELi128ELNS4_4UMMA5MajorE0ELSN_0ELNSM_7ScaleInE0ELSO_0EEEEEENS4_6LayoutISC_NS5_IJNSA_ILi0EEESS_SS_EEEEENS5_IJNS4_10UnderscoreESV_SV_EEEEENS4_13SM90_TMA_LOADENS4_14ComposedLayoutINS4_7SwizzleILi3ELi4ELi3EEENS4_18smem_ptr_flag_bitsILi32EEENSR_INS5_IJNSA_ILi8EEESF_EEENS5_IJSF_SB_EEEEEEEvNS4_8identityESY_S18_vS19_EENS_8epilogue10collective18CollectiveEpilogueINS1B_23Sm100TmaWarpSpecializedILi4ELi2ELi16ELb1ELb0EEEJSG_NS5_IJNSR_ISE_SB_EENSR_INSA_ILi16EEESB_EEEEESH_SI_SH_SI_NS1B_6fusion15FusionCallbacksIS1F_NS1K_17LinearCombinationISH_fSH_fLNS_15FloatRoundStyleE2EEESG_S1J_JEEENS4_5SM1004TMEM4LOAD26SM100_TMEM_LOAD_32dp32b16xESY_NSZ_INS10_ILi2ELi4ELi3EEES13_NSR_INS5_IJS14_S1H_EEENS5_IJS1H_SB_EEEEEEENS4_39AutoVectorizingCopyWithAssumedAlignmentILi128EEENS4_14SM90_TMA_STOREES1Y_S20_S20_EEEvvEEEEvNT_6ParamsE --------------------------
	.section	.nv.constant0._ZN7cutlass13device_kernelINS_4gemm6kernel13GemmUniversalIN4cute5tupleIJiiiiEEENS1_10collective13CollectiveMmaINS1_35MainloopSm100TmaUmmaWarpSpecializedILi5ELi2ELi4ENS5_IJNS4_1CILi1EEESB_SB_EEEEENS5_IJNSA_ILi128EEESE_NSA_ILi32EEEEEENS_10tfloat32_tENS5_IJlSB_lEEESH_SI_NS4_8TiledMMAINS4_8MMA_AtomIJNS4_17SM100_MMA_TF32_SSISH_SH_fLi128ELi128ELNS4_4UMMA5MajorE0ELSN_0ELNSM_7ScaleInE0ELSO_0EEEEEENS4_6LayoutISC_NS5_IJNSA_ILi0EEESS_SS_EEEEENS5_IJNS4_10UnderscoreESV_SV_EEEEENS4_13SM90_TMA_LOADENS4_14ComposedLayoutINS4_7SwizzleILi3ELi4ELi3EEENS4_18smem_ptr_flag_bitsILi32EEENSR_INS5_IJNSA_ILi8EEESF_EEENS5_IJSF_SB_EEEEEEEvNS4_8identityESY_S18_vS19_EENS_8epilogue10collective18CollectiveEpilogueINS1B_23Sm100TmaWarpSpecializedILi4ELi2ELi16ELb1ELb0EEEJSG_NS5_IJNSR_ISE_SB_EENSR_INSA_ILi16EEESB_EEEEESH_SI_SH_SI_NS1B_6fusion15FusionCallbacksIS1F_NS1K_17LinearCombinationISH_fSH_fLNS_15FloatRoundStyleE2EEESG_S1J_JEEENS4_5SM1004TMEM4LOAD26SM100_TMEM_LOAD_32dp32b16xESY_NSZ_INS10_ILi2ELi4ELi3EEES13_NSR_INS5_IJS14_S1H_EEENS5_IJS1H_SB_EEEEEEENS4_39AutoVectorizingCopyWithAssumedAlignmentILi128EEENS4_14SM90_TMA_STOREES1Y_S20_S20_EEEvvEEEEvNT_6ParamsE,"a",@progbits
	.sectionflags	@""
	.align	4
.nv.constant0._ZN7cutlass13device_kernelINS_4gemm6kernel13GemmUniversalIN4cute5tupleIJiiiiEEENS1_10collective13CollectiveMmaINS1_35MainloopSm100TmaUmmaWarpSpecializedILi5ELi2ELi4ENS5_IJNS4_1CILi1EEESB_SB_EEEEENS5_IJNSA_ILi128EEESE_NSA_ILi32EEEEEENS_10tfloat32_tENS5_IJlSB_lEEESH_SI_NS4_8TiledMMAINS4_8MMA_AtomIJNS4_17SM100_MMA_TF32_SSISH_SH_fLi128ELi128ELNS4_4UMMA5MajorE0ELSN_0ELNSM_7ScaleInE0ELSO_0EEEEEENS4_6LayoutISC_NS5_IJNSA_ILi0EEESS_SS_EEEEENS5_IJNS4_10UnderscoreESV_SV_EEEEENS4_13SM90_TMA_LOADENS4_14ComposedLayoutINS4_7SwizzleILi3ELi4ELi3EEENS4_18smem_ptr_flag_bitsILi32EEENSR_INS5_IJNSA_ILi8EEESF_EEENS5_IJSF_SB_EEEEEEEvNS4_8identityESY_S18_vS19_EENS_8epilogue10collective18CollectiveEpilogueINS1B_23Sm100TmaWarpSpecializedILi4ELi2ELi16ELb1ELb0EEEJSG_NS5_IJNSR_ISE_SB_EENSR_INSA_ILi16EEESB_EEEEESH_SI_SH_SI_NS1B_6fusion15FusionCallbacksIS1F_NS1K_17LinearCombinationISH_fSH_fLNS_15FloatRoundStyleE2EEESG_S1J_JEEENS4_5SM1004TMEM4LOAD26SM100_TMEM_LOAD_32dp32b16xESY_NSZ_INS10_ILi2ELi4ELi3EEES13_NSR_INS5_IJS14_S1H_EEENS5_IJS1H_SB_EEEEEEENS4_39AutoVectorizingCopyWithAssumedAlignmentILi128EEENS4_14SM90_TMA_STOREES1Y_S20_S20_EEEvvEEEEvNT_6ParamsE:
	.zero		2944


//--------------------- SYMBOLS --------------------------

	.type		.nv.reservedSmem.offset0,@object
	.size		.nv.reservedSmem.offset0,0x4
	.type		.nv.reservedSmem.cap,@object
	.size		.nv.reservedSmem.cap,0x4
	.type		__assertfail,@function
